//
// Generated by NVIDIA NVVM Compiler
//
// Compiler Build ID: CL-36424714
// Cuda compilation tools, release 13.0, V13.0.88
// Based on NVVM 20.0.0
//

.version 9.0
.target sm_100
.address_size 64

	// .globl	_Z10accumulatePfiimffffffffffmj

.visible .entry _Z10accumulatePfiimffffffffffmj(
	.param .u64 .ptr .align 1 _Z10accumulatePfiimffffffffffmj_param_0,
	.param .u32 _Z10accumulatePfiimffffffffffmj_param_1,
	.param .u32 _Z10accumulatePfiimffffffffffmj_param_2,
	.param .u64 _Z10accumulatePfiimffffffffffmj_param_3,
	.param .f32 _Z10accumulatePfiimffffffffffmj_param_4,
	.param .f32 _Z10accumulatePfiimffffffffffmj_param_5,
	.param .f32 _Z10accumulatePfiimffffffffffmj_param_6,
	.param .f32 _Z10accumulatePfiimffffffffffmj_param_7,
	.param .f32 _Z10accumulatePfiimffffffffffmj_param_8,
	.param .f32 _Z10accumulatePfiimffffffffffmj_param_9,
	.param .f32 _Z10accumulatePfiimffffffffffmj_param_10,
	.param .f32 _Z10accumulatePfiimffffffffffmj_param_11,
	.param .f32 _Z10accumulatePfiimffffffffffmj_param_12,
	.param .f32 _Z10accumulatePfiimffffffffffmj_param_13,
	.param .u64 _Z10accumulatePfiimffffffffffmj_param_14,
	.param .u32 _Z10accumulatePfiimffffffffffmj_param_15
)
{
	.reg .pred 	%p<42>;
	.reg .b32 	%r<173>;
	.reg .b32 	%f<169>;
	.reg .b64 	%rd<91>;
	.reg .b64 	%fd<67>;

	ld.param.u64 	%rd16, [_Z10accumulatePfiimffffffffffmj_param_0];
	ld.param.u32 	%r21, [_Z10accumulatePfiimffffffffffmj_param_1];
	ld.param.u32 	%r22, [_Z10accumulatePfiimffffffffffmj_param_2];
	ld.param.u64 	%rd14, [_Z10accumulatePfiimffffffffffmj_param_3];
	ld.param.f32 	%f55, [_Z10accumulatePfiimffffffffffmj_param_4];
	ld.param.f32 	%f56, [_Z10accumulatePfiimffffffffffmj_param_5];
	ld.param.f32 	%f57, [_Z10accumulatePfiimffffffffffmj_param_6];
	ld.param.f32 	%f58, [_Z10accumulatePfiimffffffffffmj_param_7];
	ld.param.f32 	%f59, [_Z10accumulatePfiimffffffffffmj_param_8];
	ld.param.f32 	%f60, [_Z10accumulatePfiimffffffffffmj_param_9];
	ld.param.f32 	%f61, [_Z10accumulatePfiimffffffffffmj_param_10];
	ld.param.f32 	%f62, [_Z10accumulatePfiimffffffffffmj_param_11];
	ld.param.f32 	%f63, [_Z10accumulatePfiimffffffffffmj_param_12];
	ld.param.f32 	%f64, [_Z10accumulatePfiimffffffffffmj_param_13];
	ld.param.u64 	%rd15, [_Z10accumulatePfiimffffffffffmj_param_14];
	ld.param.u32 	%r23, [_Z10accumulatePfiimffffffffffmj_param_15];
	cvta.to.global.u64 	%rd1, %rd16;
	mov.u32 	%r24, %tid.x;
	mov.u32 	%r25, %ctaid.x;
	mad.lo.s32 	%r1, %r23, 1233, %r24;
	mad.lo.s32 	%r2, %r23, -123239, %r25;
	setp.eq.s64 	%p1, %rd15, 0;
	@%p1 bra 	$L__BB0_33;
	add.s32 	%r26, %r2, 12323;
	mul.lo.s32 	%r27, %r26, %r1;
	mul.lo.s32 	%r28, %r2, %r2;
	mad.lo.s32 	%r29, %r28, 23123, %r27;
	add.s32 	%r30, %r29, 987654321;
	add.s32 	%r31, %r2, 123;
	mul.lo.s32 	%r32, %r28, %r31;
	add.s32 	%r33, %r1, 32234;
	mul.lo.s32 	%r34, %r32, %r33;
	mad.lo.s32 	%r171, %r34, 923873, 43219876;
	mul.lo.s32 	%r35, %r1, %r1;
	add.s32 	%r36, %r1, 2345;
	mul.lo.s32 	%r37, %r35, %r36;
	add.s32 	%r38, %r2, 2123123;
	mul.lo.s32 	%r39, %r37, %r38;
	mad.lo.s32 	%r169, %r39, 238461, 123456789;
	cvt.rn.f32.s32 	%f1, %r21;
	cvt.rn.f32.s32 	%f2, %r22;
	setp.eq.s32 	%p2, %r23, 0;
	selp.b32 	%r172, 789, %r23, %p2;
	setp.eq.s32 	%p3, %r30, 0;
	selp.b32 	%r170, 12345, %r30, %p3;
	mov.b64 	%rd85, 0;
$L__BB0_2:
	setp.eq.s64 	%p4, %rd14, 0;
	mul.wide.u32 	%rd19, %r171, -382903;
	cvt.u64.u32 	%rd20, %r172;
	add.s64 	%rd21, %rd19, %rd20;
	cvt.u32.u64 	%r40, %rd21;
	mad.lo.s32 	%r41, %r169, 314527869, %r40;
	shl.b32 	%r42, %r170, 5;
	xor.b32  	%r43, %r42, %r170;
	shr.u32 	%r44, %r43, 7;
	xor.b32  	%r45, %r44, %r43;
	shl.b32 	%r46, %r45, 22;
	xor.b32  	%r47, %r46, %r45;
	shr.u64 	%rd22, %rd21, 32;
	add.s32 	%r48, %r41, %r47;
	add.s32 	%r49, %r48, 1234567;
	cvt.rn.f32.u32 	%f65, %r49;
	shl.b32 	%r50, %r47, 5;
	xor.b32  	%r51, %r50, %r47;
	shr.u32 	%r52, %r51, 7;
	xor.b32  	%r53, %r52, %r51;
	shl.b32 	%r54, %r53, 22;
	xor.b32  	%r55, %r54, %r53;
	and.b64  	%rd23, %rd21, 4294967295;
	mad.lo.s64 	%rd24, %rd23, 4294584393, %rd22;
	shr.u64 	%rd25, %rd24, 32;
	cvt.u32.u64 	%r56, %rd24;
	mad.lo.s32 	%r57, %r169, -942383863, %r56;
	add.s32 	%r58, %r57, %r55;
	add.s32 	%r59, %r58, 2030618226;
	cvt.rn.f32.u32 	%f66, %r59;
	mul.f32 	%f67, %f66, 0f2F800000;
	fma.rn.f32 	%f68, %f65, 0f2F800000, %f67;
	shl.b32 	%r60, %r55, 5;
	xor.b32  	%r61, %r60, %r55;
	shr.u32 	%r62, %r61, 7;
	xor.b32  	%r63, %r62, %r61;
	shl.b32 	%r64, %r63, 22;
	xor.b32  	%r65, %r64, %r63;
	and.b64  	%rd26, %rd24, 4294967295;
	mad.lo.s64 	%rd27, %rd26, 4294584393, %rd25;
	shr.u64 	%rd28, %rd27, 32;
	cvt.u32.u64 	%r66, %rd27;
	mad.lo.s32 	%r67, %r169, -75809435, %r66;
	add.s32 	%r68, %r67, %r65;
	add.s32 	%r69, %r68, -361931727;
	cvt.rn.f32.u32 	%f69, %r69;
	fma.rn.f32 	%f70, %f69, 0f2F800000, %f68;
	shl.b32 	%r70, %r65, 5;
	xor.b32  	%r71, %r70, %r65;
	shr.u32 	%r72, %r71, 7;
	xor.b32  	%r73, %r72, %r71;
	shl.b32 	%r74, %r73, 22;
	xor.b32  	%r75, %r74, %r73;
	and.b64  	%rd29, %rd27, 4294967295;
	mad.lo.s64 	%rd30, %rd29, 4294584393, %rd28;
	shr.u64 	%rd31, %rd30, 32;
	cvt.u32.u64 	%r76, %rd30;
	mad.lo.s32 	%r77, %r169, 917998161, %r76;
	add.s32 	%r78, %r77, %r75;
	add.s32 	%r79, %r78, -556324236;
	cvt.rn.f32.u32 	%f71, %r79;
	mul.f32 	%f72, %f71, 0f2F800000;
	sub.f32 	%f73, %f70, %f72;
	shl.b32 	%r80, %r75, 5;
	xor.b32  	%r81, %r80, %r75;
	shr.u32 	%r82, %r81, 7;
	xor.b32  	%r83, %r82, %r81;
	shl.b32 	%r84, %r83, 22;
	xor.b32  	%r85, %r84, %r83;
	and.b64  	%rd32, %rd30, 4294967295;
	mad.lo.s64 	%rd33, %rd32, 4294584393, %rd31;
	shr.u64 	%rd34, %rd33, 32;
	cvt.u32.u64 	%r86, %rd33;
	mad.lo.s32 	%r87, %r169, -146351731, %r86;
	add.s32 	%r88, %r87, %r85;
	add.s32 	%r89, %r88, -520957653;
	cvt.rn.f32.u32 	%f74, %r89;
	mul.f32 	%f75, %f74, 0f2F800000;
	sub.f32 	%f76, %f73, %f75;
	shl.b32 	%r90, %r85, 5;
	xor.b32  	%r91, %r90, %r85;
	shr.u32 	%r92, %r91, 7;
	xor.b32  	%r93, %r92, %r91;
	shl.b32 	%r94, %r93, 22;
	xor.b32  	%r95, %r94, %r93;
	and.b64  	%rd35, %rd33, 4294967295;
	mad.lo.s64 	%rd36, %rd35, 4294584393, %rd34;
	shr.u64 	%rd37, %rd36, 32;
	cvt.u32.u64 	%r96, %rd36;
	mad.lo.s32 	%r97, %r169, 466045401, %r96;
	add.s32 	%r98, %r97, %r95;
	add.s32 	%r99, %r98, -854235002;
	cvt.rn.f32.u32 	%f77, %r99;
	mul.f32 	%f78, %f77, 0f2F800000;
	sub.f32 	%f79, %f76, %f78;
	fma.rn.f32 	%f3, %f57, %f79, %f55;
	shl.b32 	%r100, %r95, 5;
	xor.b32  	%r101, %r100, %r95;
	shr.u32 	%r102, %r101, 7;
	xor.b32  	%r103, %r102, %r101;
	shl.b32 	%r104, %r103, 22;
	xor.b32  	%r105, %r104, %r103;
	and.b64  	%rd38, %rd36, 4294967295;
	mad.lo.s64 	%rd39, %rd38, 4294584393, %rd37;
	shr.u64 	%rd40, %rd39, 32;
	cvt.u32.u64 	%r106, %rd39;
	mad.lo.s32 	%r107, %r169, 843702005, %r106;
	add.s32 	%r108, %r107, %r105;
	add.s32 	%r109, %r108, 1009434613;
	cvt.rn.f32.u32 	%f80, %r109;
	shl.b32 	%r110, %r105, 5;
	xor.b32  	%r111, %r110, %r105;
	shr.u32 	%r112, %r111, 7;
	xor.b32  	%r113, %r112, %r111;
	shl.b32 	%r114, %r113, 22;
	xor.b32  	%r115, %r114, %r113;
	and.b64  	%rd41, %rd39, 4294967295;
	mad.lo.s64 	%rd42, %rd41, 4294584393, %rd40;
	shr.u64 	%rd43, %rd42, 32;
	cvt.u32.u64 	%r116, %rd42;
	mad.lo.s32 	%r117, %r169, 914976161, %r116;
	add.s32 	%r118, %r117, %r115;
	add.s32 	%r119, %r118, 783950120;
	cvt.rn.f32.u32 	%f81, %r119;
	mul.f32 	%f82, %f81, 0f2F800000;
	fma.rn.f32 	%f83, %f80, 0f2F800000, %f82;
	shl.b32 	%r120, %r115, 5;
	xor.b32  	%r121, %r120, %r115;
	shr.u32 	%r122, %r121, 7;
	xor.b32  	%r123, %r122, %r121;
	shl.b32 	%r124, %r123, 22;
	xor.b32  	%r125, %r124, %r123;
	and.b64  	%rd44, %rd42, 4294967295;
	mad.lo.s64 	%rd45, %rd44, 4294584393, %rd43;
	shr.u64 	%rd46, %rd45, 32;
	cvt.u32.u64 	%r126, %rd45;
	mad.lo.s32 	%r127, %r169, -1334061155, %r126;
	add.s32 	%r128, %r127, %r125;
	add.s32 	%r129, %r128, -2010544369;
	cvt.rn.f32.u32 	%f84, %r129;
	fma.rn.f32 	%f85, %f84, 0f2F800000, %f83;
	shl.b32 	%r130, %r125, 5;
	xor.b32  	%r131, %r130, %r125;
	shr.u32 	%r132, %r131, 7;
	xor.b32  	%r133, %r132, %r131;
	shl.b32 	%r134, %r133, 22;
	xor.b32  	%r135, %r134, %r133;
	and.b64  	%rd47, %rd45, 4294967295;
	mad.lo.s64 	%rd48, %rd47, 4294584393, %rd46;
	shr.u64 	%rd49, %rd48, 32;
	cvt.u32.u64 	%r136, %rd48;
	mad.lo.s32 	%r137, %r169, -939763799, %r136;
	add.s32 	%r138, %r137, %r135;
	add.s32 	%r139, %r138, 1220507866;
	cvt.rn.f32.u32 	%f86, %r139;
	mul.f32 	%f87, %f86, 0f2F800000;
	sub.f32 	%f88, %f85, %f87;
	shl.b32 	%r140, %r135, 5;
	xor.b32  	%r141, %r140, %r135;
	shr.u32 	%r142, %r141, 7;
	xor.b32  	%r143, %r142, %r141;
	shl.b32 	%r144, %r143, 22;
	xor.b32  	%r145, %r144, %r143;
	and.b64  	%rd50, %rd48, 4294967295;
	mad.lo.s64 	%rd51, %rd50, 4294584393, %rd49;
	shr.u64 	%rd52, %rd51, 32;
	cvt.u32.u64 	%r146, %rd51;
	mad.lo.s32 	%r147, %r169, -894263931, %r146;
	add.s32 	%r148, %r147, %r145;
	add.s32 	%r149, %r148, -637863687;
	cvt.rn.f32.u32 	%f89, %r149;
	mul.f32 	%f90, %f89, 0f2F800000;
	sub.f32 	%f91, %f88, %f90;
	mad.lo.s32 	%r169, %r169, -1431602703, 557004828;
	shl.b32 	%r150, %r145, 5;
	xor.b32  	%r151, %r150, %r145;
	shr.u32 	%r152, %r151, 7;
	xor.b32  	%r153, %r152, %r151;
	shl.b32 	%r154, %r153, 22;
	xor.b32  	%r170, %r154, %r153;
	and.b64  	%rd53, %rd51, 4294967295;
	mad.lo.s64 	%rd54, %rd53, 4294584393, %rd52;
	{ .reg .b32 tmp; mov.b64 {tmp, %r172}, %rd54; }
	cvt.u32.u64 	%r171, %rd54;
	add.s32 	%r155, %r169, %r171;
	add.s32 	%r156, %r155, %r170;
	cvt.rn.f32.u32 	%f92, %r156;
	mul.f32 	%f93, %f92, 0f2F800000;
	sub.f32 	%f94, %f91, %f93;
	fma.rn.f32 	%f4, %f58, %f94, %f56;
	mov.b64 	%rd87, 0;
	@%p4 bra 	$L__BB0_6;
	mov.b64 	%rd86, 0;
	mov.f32 	%f154, %f4;
	mov.f32 	%f155, %f3;
$L__BB0_4:
	mul.f32 	%f7, %f155, %f155;
	mul.f32 	%f8, %f154, %f154;
	add.f32 	%f95, %f7, %f8;
	setp.gt.f32 	%p5, %f95, 0f43000000;
	mov.u64 	%rd87, %rd86;
	@%p5 bra 	$L__BB0_6;
	add.f32 	%f96, %f155, %f155;
	fma.rn.f32 	%f154, %f96, %f154, %f4;
	sub.f32 	%f97, %f7, %f8;
	add.f32 	%f155, %f3, %f97;
	add.s64 	%rd86, %rd86, 1;
	setp.ne.s64 	%p6, %rd86, %rd14;
	mov.u64 	%rd87, %rd14;
	@%p6 bra 	$L__BB0_4;
$L__BB0_6:
	setp.eq.s64 	%p7, %rd87, %rd14;
	setp.eq.s64 	%p8, %rd87, 0;
	or.pred  	%p9, %p7, %p8;
	@%p9 bra 	$L__BB0_32;
	setp.eq.s64 	%p10, %rd87, 1;
	mov.b64 	%rd90, 0;
	mov.f32 	%f164, %f4;
	mov.f32 	%f165, %f3;
	@%p10 bra 	$L__BB0_24;
	and.b64  	%rd59, %rd87, -2;
	neg.s64 	%rd6, %rd59;
	mov.b64 	%rd89, 0;
	mov.b64 	%rd88, 1;
	mov.f32 	%f164, %f4;
	mov.f32 	%f165, %f3;
$L__BB0_9:
	mul.f32 	%f98, %f165, %f165;
	mul.f32 	%f99, %f164, %f164;
	add.f32 	%f100, %f165, %f165;
	fma.rn.f32 	%f13, %f100, %f164, %f4;
	sub.f32 	%f101, %f98, %f99;
	add.f32 	%f14, %f3, %f101;
	sub.f32 	%f102, %f14, %f59;
	sub.f32 	%f103, %f13, %f60;
	mul.f32 	%f104, %f61, %f102;
	fma.rn.f32 	%f105, %f63, %f103, %f104;
	mul.f32 	%f106, %f62, %f102;
	fma.rn.f32 	%f107, %f64, %f103, %f106;
	add.f32 	%f108, %f105, 0f3F000000;
	mov.f32 	%f109, 0f3F000000;
	sub.f32 	%f110, %f109, %f107;
	mul.f32 	%f111, %f108, %f1;
	cvt.rzi.s32.f32 	%r157, %f111;
	mul.f32 	%f112, %f110, %f2;
	cvt.rzi.s32.f32 	%r158, %f112;
	setp.ltu.f32 	%p11, %f108, 0f00000000;
	setp.ge.s32 	%p12, %r157, %r21;
	setp.ltu.f32 	%p13, %f110, 0f00000000;
	or.pred  	%p14, %p11, %p13;
	or.pred  	%p15, %p14, %p12;
	setp.ge.s32 	%p16, %r158, %r22;
	or.pred  	%p17, %p15, %p16;
	@%p17 bra 	$L__BB0_16;
	cvt.rn.f64.u64 	%fd1, %rd89;
	add.f64 	%fd2, %fd1, 0d3FF0000000000000;
	rcp.rn.f64 	%fd3, %fd2;
	cvt.rn.f32.f64 	%f158, %fd3;
	mul.lo.s64 	%rd61, %rd89, %rd89;
	cvt.rn.f64.u64 	%fd4, %rd61;
	add.f64 	%fd5, %fd4, 0d40C3880000000000;
	mov.f64 	%fd6, 0d408F400000000000;
	div.rn.f64 	%fd7, %fd6, %fd5;
	cvt.rn.f32.f64 	%f159, %fd7;
	add.f64 	%fd8, %fd4, 0d41086A0000000000;
	mov.f64 	%fd9, 0d40C3880000000000;
	div.rn.f64 	%fd10, %fd9, %fd8;
	cvt.rn.f32.f64 	%f160, %fd10;
	mul.hi.u64 	%rd62, %rd89, -6148914691236517205;
	shr.u64 	%rd63, %rd62, 1;
	mad.lo.s64 	%rd60, %rd63, -3, %rd89;
	setp.eq.s64 	%p18, %rd60, 1;
	@%p18 bra 	$L__BB0_13;
	setp.ne.s64 	%p19, %rd60, 0;
	@%p19 bra 	$L__BB0_14;
	cvt.f64.f32 	%fd15, %f158;
	add.f64 	%fd16, %fd15, 0d3FB999999999999A;
	cvt.rn.f32.f64 	%f158, %fd16;
	cvt.f64.f32 	%fd17, %f160;
	add.f64 	%fd18, %fd17, 0d3FB999999999999A;
	cvt.rn.f32.f64 	%f160, %fd18;
	bra.uni 	$L__BB0_15;
$L__BB0_13:
	cvt.f64.f32 	%fd11, %f158;
	add.f64 	%fd12, %fd11, 0d3FB999999999999A;
	cvt.rn.f32.f64 	%f158, %fd12;
	cvt.f64.f32 	%fd13, %f159;
	add.f64 	%fd14, %fd13, 0d3FB999999999999A;
	cvt.rn.f32.f64 	%f159, %fd14;
	bra.uni 	$L__BB0_15;
$L__BB0_14:
	cvt.f64.f32 	%fd19, %f159;
	add.f64 	%fd20, %fd19, 0d3FB999999999999A;
	cvt.rn.f32.f64 	%f159, %fd20;
	cvt.f64.f32 	%fd21, %f160;
	add.f64 	%fd22, %fd21, 0d3FB999999999999A;
	cvt.rn.f32.f64 	%f160, %fd22;
$L__BB0_15:
	mad.lo.s32 	%r159, %r158, %r21, %r157;
	mul.lo.s32 	%r160, %r159, 3;
	mul.wide.s32 	%rd64, %r160, 4;
	add.s64 	%rd65, %rd1, %rd64;
	atom.global.add.f32 	%f113, [%rd65], %f158;
	atom.global.add.f32 	%f114, [%rd65+4], %f159;
	atom.global.add.f32 	%f115, [%rd65+8], %f160;
$L__BB0_16:
	mul.f32 	%f116, %f14, %f14;
	mul.f32 	%f117, %f13, %f13;
	add.f32 	%f118, %f14, %f14;
	fma.rn.f32 	%f164, %f118, %f13, %f4;
	sub.f32 	%f119, %f116, %f117;
	add.f32 	%f165, %f3, %f119;
	sub.f32 	%f120, %f165, %f59;
	sub.f32 	%f121, %f164, %f60;
	mul.f32 	%f122, %f61, %f120;
	fma.rn.f32 	%f123, %f63, %f121, %f122;
	mul.f32 	%f124, %f62, %f120;
	fma.rn.f32 	%f125, %f64, %f121, %f124;
	add.f32 	%f126, %f123, 0f3F000000;
	mov.f32 	%f127, 0f3F000000;
	sub.f32 	%f128, %f127, %f125;
	mul.f32 	%f129, %f126, %f1;
	cvt.rzi.s32.f32 	%r161, %f129;
	mul.f32 	%f130, %f128, %f2;
	cvt.rzi.s32.f32 	%r162, %f130;
	setp.ltu.f32 	%p20, %f126, 0f00000000;
	setp.ge.s32 	%p21, %r161, %r21;
	setp.ltu.f32 	%p22, %f128, 0f00000000;
	or.pred  	%p23, %p20, %p22;
	or.pred  	%p24, %p23, %p21;
	setp.ge.s32 	%p25, %r162, %r22;
	or.pred  	%p26, %p24, %p25;
	@%p26 bra 	$L__BB0_23;
	add.s64 	%rd67, %rd89, 1;
	cvt.rn.f64.u64 	%fd23, %rd67;
	add.f64 	%fd24, %fd23, 0d3FF0000000000000;
	rcp.rn.f64 	%fd25, %fd24;
	cvt.rn.f32.f64 	%f161, %fd25;
	mad.lo.s64 	%rd68, %rd89, %rd89, %rd89;
	add.s64 	%rd69, %rd68, %rd67;
	cvt.rn.f64.u64 	%fd26, %rd69;
	add.f64 	%fd27, %fd26, 0d40C3880000000000;
	mov.f64 	%fd28, 0d408F400000000000;
	div.rn.f64 	%fd29, %fd28, %fd27;
	cvt.rn.f32.f64 	%f162, %fd29;
	add.f64 	%fd30, %fd26, 0d41086A0000000000;
	mov.f64 	%fd31, 0d40C3880000000000;
	div.rn.f64 	%fd32, %fd31, %fd30;
	cvt.rn.f32.f64 	%f163, %fd32;
	mul.hi.u64 	%rd70, %rd88, -6148914691236517205;
	shr.u64 	%rd71, %rd70, 1;
	mul.lo.s64 	%rd72, %rd71, 3;
	sub.s64 	%rd73, %rd89, %rd72;
	add.s64 	%rd66, %rd73, 1;
	setp.eq.s64 	%p27, %rd66, 0;
	@%p27 bra 	$L__BB0_20;
	setp.ne.s64 	%p28, %rd66, 1;
	@%p28 bra 	$L__BB0_21;
	cvt.f64.f32 	%fd33, %f161;
	add.f64 	%fd34, %fd33, 0d3FB999999999999A;
	cvt.rn.f32.f64 	%f161, %fd34;
	cvt.f64.f32 	%fd35, %f162;
	add.f64 	%fd36, %fd35, 0d3FB999999999999A;
	cvt.rn.f32.f64 	%f162, %fd36;
	bra.uni 	$L__BB0_22;
$L__BB0_20:
	cvt.f64.f32 	%fd37, %f161;
	add.f64 	%fd38, %fd37, 0d3FB999999999999A;
	cvt.rn.f32.f64 	%f161, %fd38;
	cvt.f64.f32 	%fd39, %f163;
	add.f64 	%fd40, %fd39, 0d3FB999999999999A;
	cvt.rn.f32.f64 	%f163, %fd40;
	bra.uni 	$L__BB0_22;
$L__BB0_21:
	cvt.f64.f32 	%fd41, %f162;
	add.f64 	%fd42, %fd41, 0d3FB999999999999A;
	cvt.rn.f32.f64 	%f162, %fd42;
	cvt.f64.f32 	%fd43, %f163;
	add.f64 	%fd44, %fd43, 0d3FB999999999999A;
	cvt.rn.f32.f64 	%f163, %fd44;
$L__BB0_22:
	mad.lo.s32 	%r163, %r162, %r21, %r161;
	mul.lo.s32 	%r164, %r163, 3;
	mul.wide.s32 	%rd74, %r164, 4;
	add.s64 	%rd75, %rd1, %rd74;
	atom.global.add.f32 	%f131, [%rd75], %f161;
	atom.global.add.f32 	%f132, [%rd75+4], %f162;
	atom.global.add.f32 	%f133, [%rd75+8], %f163;
$L__BB0_23:
	and.b64  	%rd90, %rd87, -2;
	add.s64 	%rd89, %rd89, 2;
	add.s64 	%rd76, %rd6, %rd89;
	add.s64 	%rd88, %rd88, 2;
	setp.ne.s64 	%p29, %rd76, 0;
	@%p29 bra 	$L__BB0_9;
$L__BB0_24:
	and.b64  	%rd77, %rd87, 1;
	setp.eq.b64 	%p30, %rd77, 1;
	not.pred 	%p31, %p30;
	@%p31 bra 	$L__BB0_32;
	mul.f32 	%f134, %f165, %f165;
	mul.f32 	%f135, %f164, %f164;
	add.f32 	%f136, %f165, %f165;
	fma.rn.f32 	%f137, %f136, %f164, %f4;
	sub.f32 	%f138, %f134, %f135;
	add.f32 	%f139, %f3, %f138;
	sub.f32 	%f140, %f139, %f59;
	sub.f32 	%f141, %f137, %f60;
	mul.f32 	%f142, %f61, %f140;
	fma.rn.f32 	%f143, %f63, %f141, %f142;
	mul.f32 	%f144, %f62, %f140;
	fma.rn.f32 	%f145, %f64, %f141, %f144;
	add.f32 	%f146, %f143, 0f3F000000;
	mov.f32 	%f147, 0f3F000000;
	sub.f32 	%f148, %f147, %f145;
	mul.f32 	%f149, %f146, %f1;
	cvt.rzi.s32.f32 	%r165, %f149;
	mul.f32 	%f150, %f148, %f2;
	cvt.rzi.s32.f32 	%r166, %f150;
	setp.ltu.f32 	%p32, %f146, 0f00000000;
	setp.ge.s32 	%p33, %r165, %r21;
	setp.ltu.f32 	%p34, %f148, 0f00000000;
	or.pred  	%p35, %p32, %p34;
	or.pred  	%p36, %p35, %p33;
	setp.ge.s32 	%p37, %r166, %r22;
	or.pred  	%p38, %p36, %p37;
	@%p38 bra 	$L__BB0_32;
	cvt.rn.f64.u64 	%fd45, %rd90;
	add.f64 	%fd46, %fd45, 0d3FF0000000000000;
	rcp.rn.f64 	%fd47, %fd46;
	cvt.rn.f32.f64 	%f166, %fd47;
	mul.lo.s64 	%rd79, %rd90, %rd90;
	cvt.rn.f64.u64 	%fd48, %rd79;
	add.f64 	%fd49, %fd48, 0d40C3880000000000;
	mov.f64 	%fd50, 0d408F400000000000;
	div.rn.f64 	%fd51, %fd50, %fd49;
	cvt.rn.f32.f64 	%f167, %fd51;
	add.f64 	%fd52, %fd48, 0d41086A0000000000;
	mov.f64 	%fd53, 0d40C3880000000000;
	div.rn.f64 	%fd54, %fd53, %fd52;
	cvt.rn.f32.f64 	%f168, %fd54;
	mul.hi.u64 	%rd80, %rd90, -6148914691236517205;
	shr.u64 	%rd81, %rd80, 1;
	mul.lo.s64 	%rd82, %rd81, 3;
	sub.s64 	%rd78, %rd90, %rd82;
	setp.eq.s64 	%p39, %rd78, 0;
	@%p39 bra 	$L__BB0_29;
	setp.ne.s64 	%p40, %rd78, 1;
	@%p40 bra 	$L__BB0_30;
	cvt.f64.f32 	%fd55, %f166;
	add.f64 	%fd56, %fd55, 0d3FB999999999999A;
	cvt.rn.f32.f64 	%f166, %fd56;
	cvt.f64.f32 	%fd57, %f167;
	add.f64 	%fd58, %fd57, 0d3FB999999999999A;
	cvt.rn.f32.f64 	%f167, %fd58;
	bra.uni 	$L__BB0_31;
$L__BB0_29:
	cvt.f64.f32 	%fd59, %f166;
	add.f64 	%fd60, %fd59, 0d3FB999999999999A;
	cvt.rn.f32.f64 	%f166, %fd60;
	cvt.f64.f32 	%fd61, %f168;
	add.f64 	%fd62, %fd61, 0d3FB999999999999A;
	cvt.rn.f32.f64 	%f168, %fd62;
	bra.uni 	$L__BB0_31;
$L__BB0_30:
	cvt.f64.f32 	%fd63, %f167;
	add.f64 	%fd64, %fd63, 0d3FB999999999999A;
	cvt.rn.f32.f64 	%f167, %fd64;
	cvt.f64.f32 	%fd65, %f168;
	add.f64 	%fd66, %fd65, 0d3FB999999999999A;
	cvt.rn.f32.f64 	%f168, %fd66;
$L__BB0_31:
	mad.lo.s32 	%r167, %r166, %r21, %r165;
	mul.lo.s32 	%r168, %r167, 3;
	mul.wide.s32 	%rd83, %r168, 4;
	add.s64 	%rd84, %rd1, %rd83;
	atom.global.add.f32 	%f151, [%rd84], %f166;
	atom.global.add.f32 	%f152, [%rd84+4], %f167;
	atom.global.add.f32 	%f153, [%rd84+8], %f168;
$L__BB0_32:
	add.s64 	%rd85, %rd85, 1;
	setp.ne.s64 	%p41, %rd85, %rd15;
	@%p41 bra 	$L__BB0_2;
$L__BB0_33:
	bar.sync 	0;
	ret;

}


// ===== COMPILED SASS (sm_100) =====

	.target	sm_100

	.elftype	@"ET_EXEC"


//--------------------- .note.nv.tkinfo           --------------------------
	.section	.note.nv.tkinfo,"",@"SHT_NOTE"
	.sectionflags	@"SHF_NOTE_NV_TKINFO"
	.tkinfo
        /*0018*/ 	.word	0x00000002
        /*0030*/ 	.string	""
        /*0030*/ 	.string	"ptxas"
        /*0030*/ 	.string	"Cuda compilation tools, release 13.0, V13.0.88"
        /*0030*/ 	.string	"Build cuda_13.0.r13.0/compiler.36424714_0"
        /*0030*/ 	.string	"-arch sm_100 -m 64 "



//--------------------- .note.nv.cuinfo           --------------------------
	.section	.note.nv.cuinfo,"",@"SHT_NOTE"
	.sectionflags	@"SHF_NOTE_NV_CUINFO"
        /*0018*/ 	.short	0x0002
        /*001a*/ 	.short	0x0064
        /*001c*/ 	.short	0x0082
	.zero		2


//--------------------- .nv.info                  --------------------------
	.section	.nv.info,"",@"SHT_CUDA_INFO"
	.align	4


	//----- nvinfo : EIATTR_REGCOUNT
	.align		4
        /*0000*/ 	.byte	0x04, 0x2f
        /*0002*/ 	.short	(.L_1 - .L_0)
	.align		4
.L_0:
        /*0004*/ 	.word	index@(_Z10accumulatePfiimffffffffffmj)
        /*0008*/ 	.word	0x00000030


	//----- nvinfo : EIATTR_FRAME_SIZE
	.align		4
.L_1:
        /*000c*/ 	.byte	0x04, 0x11
        /*000e*/ 	.short	(.L_3 - .L_2)
	.align		4
.L_2:
        /*0010*/ 	.word	index@($__internal_1_$__cuda_sm20_div_rn_f64_full)
        /*0014*/ 	.word	0x00000000


	//----- nvinfo : EIATTR_FRAME_SIZE
	.align		4
.L_3:
        /*0018*/ 	.byte	0x04, 0x11
        /*001a*/ 	.short	(.L_5 - .L_4)
	.align		4
.L_4:
        /*001c*/ 	.word	index@($__internal_0_$__cuda_sm20_dblrcp_rn_slowpath_v3)
        /*0020*/ 	.word	0x00000000


	//----- nvinfo : EIATTR_FRAME_SIZE
	.align		4
.L_5:
        /*0024*/ 	.byte	0x04, 0x11
        /*0026*/ 	.short	(.L_7 - .L_6)
	.align		4
.L_6:
        /*0028*/ 	.word	index@(_Z10accumulatePfiimffffffffffmj)
        /*002c*/ 	.word	0x00000000


	//----- nvinfo : EIATTR_MIN_STACK_SIZE
	.align		4
.L_7:
        /*0030*/ 	.byte	0x04, 0x12
        /*0032*/ 	.short	(.L_9 - .L_8)
	.align		4
.L_8:
        /*0034*/ 	.word	index@(_Z10accumulatePfiimffffffffffmj)
        /*0038*/ 	.word	0x00000000
.L_9:


//--------------------- .nv.compat                --------------------------
	.section	.nv.compat,"",@"SHT_CUDA_COMPAT_INFO"
	.align	4
        /*0000*/ 	.byte	0x02, 0x09, 0x00, 0x00, 0x02, 0x02, 0x01, 0x00, 0x02, 0x05, 0x05, 0x00, 0x03, 0x07, 0x01, 0x01
        /*0010*/ 	.byte	0x02, 0x03, 0x00, 0x00, 0x02, 0x06, 0x01, 0x00, 0x04, 0x0b, 0x08, 0x00, 0x01, 0x00, 0x00, 0x00
        /*0020*/ 	.byte	0x00, 0x00, 0x00, 0x00


//--------------------- .nv.info._Z10accumulatePfiimffffffffffmj --------------------------
	.section	.nv.info._Z10accumulatePfiimffffffffffmj,"",@"SHT_CUDA_INFO"
	.sectionflags	@""
	.align	4


	//----- nvinfo : EIATTR_CUDA_API_VERSION
	.align		4
        /*0000*/ 	.byte	0x04, 0x37
        /*0002*/ 	.short	(.L_11 - .L_10)
.L_10:
        /*0004*/ 	.word	0x00000082


	//----- nvinfo : EIATTR_KPARAM_INFO
	.align		4
.L_11:
        /*0008*/ 	.byte	0x04, 0x17
        /*000a*/ 	.short	(.L_13 - .L_12)
.L_12:
        /*000c*/ 	.word	0x00000000
        /*0010*/ 	.short	0x000f
        /*0012*/ 	.short	0x0048
        /*0014*/ 	.byte	0x00, 0xf0, 0x11, 0x00


	//----- nvinfo : EIATTR_KPARAM_INFO
	.align		4
.L_13:
        /*0018*/ 	.byte	0x04, 0x17
        /*001a*/ 	.short	(.L_15 - .L_14)
.L_14:
        /*001c*/ 	.word	0x00000000
        /*0020*/ 	.short	0x000e
        /*0022*/ 	.short	0x0040
        /*0024*/ 	.byte	0x00, 0xf0, 0x21, 0x00


	//----- nvinfo : EIATTR_KPARAM_INFO
	.align		4
.L_15:
        /*0028*/ 	.byte	0x04, 0x17
        /*002a*/ 	.short	(.L_17 - .L_16)
.L_16:
        /*002c*/ 	.word	0x00000000
        /*0030*/ 	.short	0x000d
        /*0032*/ 	.short	0x003c
        /*0034*/ 	.byte	0x00, 0xf0, 0x11, 0x00


	//----- nvinfo : EIATTR_KPARAM_INFO
	.align		4
.L_17:
        /*0038*/ 	.byte	0x04, 0x17
        /*003a*/ 	.short	(.L_19 - .L_18)
.L_18:
        /*003c*/ 	.word	0x00000000
        /*0040*/ 	.short	0x000c
        /*0042*/ 	.short	0x0038
        /*0044*/ 	.byte	0x00, 0xf0, 0x11, 0x00


	//----- nvinfo : EIATTR_KPARAM_INFO
	.align		4
.L_19:
        /*0048*/ 	.byte	0x04, 0x17
        /*004a*/ 	.short	(.L_21 - .L_20)
.L_20:
        /*004c*/ 	.word	0x00000000
        /*0050*/ 	.short	0x000b
        /*0052*/ 	.short	0x0034
        /*0054*/ 	.byte	0x00, 0xf0, 0x11, 0x00


	//----- nvinfo : EIATTR_KPARAM_INFO
	.align		4
.L_21:
        /*0058*/ 	.byte	0x04, 0x17
        /*005a*/ 	.short	(.L_23 - .L_22)
.L_22:
        /*005c*/ 	.word	0x00000000
        /*0060*/ 	.short	0x000a
        /*0062*/ 	.short	0x0030
        /*0064*/ 	.byte	0x00, 0xf0, 0x11, 0x00


	//----- nvinfo : EIATTR_KPARAM_INFO
	.align		4
.L_23:
        /*0068*/ 	.byte	0x04, 0x17
        /*006a*/ 	.short	(.L_25 - .L_24)
.L_24:
        /*006c*/ 	.word	0x00000000
        /*0070*/ 	.short	0x0009
        /*0072*/ 	.short	0x002c
        /*0074*/ 	.byte	0x00, 0xf0, 0x11, 0x00


	//----- nvinfo : EIATTR_KPARAM_INFO
	.align		4
.L_25:
        /*0078*/ 	.byte	0x04, 0x17
        /*007a*/ 	.short	(.L_27 - .L_26)
.L_26:
        /*007c*/ 	.word	0x00000000
        /*0080*/ 	.short	0x0008
        /*0082*/ 	.short	0x0028
        /*0084*/ 	.byte	0x00, 0xf0, 0x11, 0x00


	//----- nvinfo : EIATTR_KPARAM_INFO
	.align		4
.L_27:
        /*0088*/ 	.byte	0x04, 0x17
        /*008a*/ 	.short	(.L_29 - .L_28)
.L_28:
        /*008c*/ 	.word	0x00000000
        /*0090*/ 	.short	0x0007
        /*0092*/ 	.short	0x0024
        /*0094*/ 	.byte	0x00, 0xf0, 0x11, 0x00


	//----- nvinfo : EIATTR_KPARAM_INFO
	.align		4
.L_29:
        /*0098*/ 	.byte	0x04, 0x17
        /*009a*/ 	.short	(.L_31 - .L_30)
.L_30:
        /*009c*/ 	.word	0x00000000
        /*00a0*/ 	.short	0x0006
        /*00a2*/ 	.short	0x0020
        /*00a4*/ 	.byte	0x00, 0xf0, 0x11, 0x00


	//----- nvinfo : EIATTR_KPARAM_INFO
	.align		4
.L_31:
        /*00a8*/ 	.byte	0x04, 0x17
        /*00aa*/ 	.short	(.L_33 - .L_32)
.L_32:
        /*00ac*/ 	.word	0x00000000
        /*00b0*/ 	.short	0x0005
        /*00b2*/ 	.short	0x001c
        /*00b4*/ 	.byte	0x00, 0xf0, 0x11, 0x00


	//----- nvinfo : EIATTR_KPARAM_INFO
	.align		4
.L_33:
        /*00b8*/ 	.byte	0x04, 0x17
        /*00ba*/ 	.short	(.L_35 - .L_34)
.L_34:
        /*00bc*/ 	.word	0x00000000
        /*00c0*/ 	.short	0x0004
        /*00c2*/ 	.short	0x0018
        /*00c4*/ 	.byte	0x00, 0xf0, 0x11, 0x00


	//----- nvinfo : EIATTR_KPARAM_INFO
	.align		4
.L_35:
        /*00c8*/ 	.byte	0x04, 0x17
        /*00ca*/ 	.short	(.L_37 - .L_36)
.L_36:
        /*00cc*/ 	.word	0x00000000
        /*00d0*/ 	.short	0x0003
        /*00d2*/ 	.short	0x0010
        /*00d4*/ 	.byte	0x00, 0xf0, 0x21, 0x00


	//----- nvinfo : EIATTR_KPARAM_INFO
	.align		4
.L_37:
        /*00d8*/ 	.byte	0x04, 0x17
        /*00da*/ 	.short	(.L_39 - .L_38)
.L_38:
        /*00dc*/ 	.word	0x00000000
        /*00e0*/ 	.short	0x0002
        /*00e2*/ 	.short	0x000c
        /*00e4*/ 	.byte	0x00, 0xf0, 0x11, 0x00


	//----- nvinfo : EIATTR_KPARAM_INFO
	.align		4
.L_39:
        /*00e8*/ 	.byte	0x04, 0x17
        /*00ea*/ 	.short	(.L_41 - .L_40)
.L_40:
        /*00ec*/ 	.word	0x00000000
        /*00f0*/ 	.short	0x0001
        /*00f2*/ 	.short	0x0008
        /*00f4*/ 	.byte	0x00, 0xf0, 0x11, 0x00


	//----- nvinfo : EIATTR_KPARAM_INFO
	.align		4
.L_41:
        /*00f8*/ 	.byte	0x04, 0x17
        /*00fa*/ 	.short	(.L_43 - .L_42)
.L_42:
        /*00fc*/ 	.word	0x00000000
        /*0100*/ 	.short	0x0000
        /*0102*/ 	.short	0x0000
        /*0104*/ 	.byte	0x00, 0xf5, 0x21, 0x00


	//----- nvinfo : EIATTR_SPARSE_MMA_MASK
	.align		4
.L_43:
        /*0108*/ 	.byte	0x03, 0x50
        /*010a*/ 	.short	0x0000


	//----- nvinfo : EIATTR_MAXREG_COUNT
	.align		4
        /*010c*/ 	.byte	0x03, 0x1b
        /*010e*/ 	.short	0x00ff


	//----- nvinfo : EIATTR_NUM_BARRIERS
	.align		4
        /*0110*/ 	.byte	0x02, 0x4c
        /*0112*/ 	.byte	0x01
	.zero		1


	//----- nvinfo : EIATTR_MERCURY_ISA_VERSION
	.align		4
        /*0114*/ 	.byte	0x03, 0x5f
        /*0116*/ 	.short	0x0101


	//----- nvinfo : EIATTR_VRC_CTA_INIT_COUNT
	.align		4
        /*0118*/ 	.byte	0x02, 0x4a
	.zero		1
	.zero		1


	//----- nvinfo : EIATTR_EXIT_INSTR_OFFSETS
	.align		4
        /*011c*/ 	.byte	0x04, 0x1c
        /*011e*/ 	.short	(.L_45 - .L_44)


	//   ....[0]....
.L_44:
        /*0120*/ 	.word	0x00002df0


	//----- nvinfo : EIATTR_CRS_STACK_SIZE
	.align		4
.L_45:
        /*0124*/ 	.byte	0x04, 0x1e
        /*0126*/ 	.short	(.L_47 - .L_46)
.L_46:
        /*0128*/ 	.word	0x00000000


	//----- nvinfo : EIATTR_CBANK_PARAM_SIZE
	.align		4
.L_47:
        /*012c*/ 	.byte	0x03, 0x19
        /*012e*/ 	.short	0x004c


	//----- nvinfo : EIATTR_PARAM_CBANK
	.align		4
        /*0130*/ 	.byte	0x04, 0x0a
        /*0132*/ 	.short	(.L_49 - .L_48)
	.align		4
.L_48:
        /*0134*/ 	.word	index@(.nv.constant0._Z10accumulatePfiimffffffffffmj)
        /*0138*/ 	.short	0x0380
        /*013a*/ 	.short	0x004c


	//----- nvinfo : EIATTR_SW_WAR
	.align		4
.L_49:
        /*013c*/ 	.byte	0x04, 0x36
        /*013e*/ 	.short	(.L_51 - .L_50)
.L_50:
        /*0140*/ 	.word	0x00000008
.L_51:


//--------------------- .nv.callgraph             --------------------------
	.section	.nv.callgraph,"",@"SHT_CUDA_CALLGRAPH"
	.align	4
	.sectionentsize	8
	.align		4
        /*0000*/ 	.word	0x00000000
	.align		4
        /*0004*/ 	.word	0xffffffff
	.align		4
        /*0008*/ 	.word	0x00000000
	.align		4
        /*000c*/ 	.word	0xfffffffe
	.align		4
        /*0010*/ 	.word	0x00000000
	.align		4
        /*0014*/ 	.word	0xfffffffd
	.align		4
        /*0018*/ 	.word	0x00000000
	.align		4
        /*001c*/ 	.word	0xfffffffc


//--------------------- .text._Z10accumulatePfiimffffffffffmj --------------------------
	.section	.text._Z10accumulatePfiimffffffffffmj,"ax",@progbits
	.align	128
        .global         _Z10accumulatePfiimffffffffffmj
        .type           _Z10accumulatePfiimffffffffffmj,@function
        .size           _Z10accumulatePfiimffffffffffmj,(.L_x_53 - _Z10accumulatePfiimffffffffffmj)
        .other          _Z10accumulatePfiimffffffffffmj,@"STO_CUDA_ENTRY STV_DEFAULT"
_Z10accumulatePfiimffffffffffmj:
.text._Z10accumulatePfiimffffffffffmj:
[----:B------:R-:W-:Y:S01]  /*0000*/  LDC R1, c[0x0][0x37c] ;  /* 0x0000df00ff017b82 */ /* 0x000fe20000000800 */
[----:B------:R-:W0:Y:S02]  /*0010*/  LDCU.64 UR4, c[0x0][0x3c0] ;  /* 0x00007800ff0477ac */ /* 0x000e240008000a00 */
[----:B0-----:R-:W-:-:S04]  /*0020*/  UISETP.NE.U32.AND UP0, UPT, UR4, URZ, UPT ;  /* 0x000000ff0400728c */ /* 0x001fc8000bf05070 */
[----:B------:R-:W-:-:S09]  /*0030*/  UISETP.NE.AND.EX UP0, UPT, UR5, URZ, UPT, UP0 ;  /* 0x000000ff0500728c */ /* 0x000fd2000bf05300 */
[----:B------:R-:W-:Y:S05]  /*0040*/  BRA.U !UP0, `(.L_x_0) ;  /* 0x0000002d08607547 */ /* 0x000fea000b800000 */
[----:B------:R-:W0:Y:S01]  /*0050*/  S2R R0, SR_TID.X ;  /* 0x0000000000007919 */ /* 0x000e220000002100 */
[----:B------:R-:W1:Y:S01]  /*0060*/  LDC R11, c[0x0][0x3c8] ;  /* 0x0000f200ff0b7b82 */ /* 0x000e620000000800 */
[----:B------:R-:W2:Y:S01]  /*0070*/  LDCU.64 UR4, c[0x0][0x388] ;  /* 0x00007100ff0477ac */ /* 0x000ea20008000a00 */
[----:B------:R-:W3:Y:S01]  /*0080*/  S2R R2, SR_CTAID.X ;  /* 0x0000000000027919 */ /* 0x000ee20000002500 */
[----:B------:R-:W4:Y:S01]  /*0090*/  LDCU.64 UR6, c[0x0][0x358] ;  /* 0x00006b00ff0677ac */ /* 0x000f220008000a00 */
[----:B------:R-:W5:Y:S01]  /*00a0*/  LDCU UR21, c[0x0][0x388] ;  /* 0x00007100ff1577ac */ /* 0x000f620008000800 */
[----:B------:R-:W0:Y:S01]  /*00b0*/  LDCU UR20, c[0x0][0x38c] ;  /* 0x00007180ff1477ac */ /* 0x000e220008000800 */
[----:B------:R-:W0:Y:S01]  /*00c0*/  LDCU.64 UR16, c[0x0][0x3a8] ;  /* 0x00007500ff1077ac */ /* 0x000e220008000a00 */
[----:B------:R-:W0:Y:S01]  /*00d0*/  LDCU.64 UR22, c[0x0][0x388] ;  /* 0x00007100ff1677ac */ /* 0x000e220008000a00 */
[C---:B-1----:R-:W-:Y:S01]  /*00e0*/  ISETP.NE.AND P0, PT, R11.reuse, RZ, PT ;  /* 0x000000ff0b00720c */ /* 0x042fe20003f05270 */
[----:B------:R-:W1:Y:S03]  /*00f0*/  LDCU.64 UR18, c[0x0][0x390] ;  /* 0x00007200ff1277ac */ /* 0x000e660008000a00 */
[C---:B------:R-:W-:Y:S01]  /*0100*/  SEL R8, R11.reuse, 0x315, P0 ;  /* 0x000003150b087807 */ /* 0x040fe20000000000 */
[----:B------:R-:W1:Y:S01]  /*0110*/  LDCU.128 UR8, c[0x0][0x3b0] ;  /* 0x00007600ff0877ac */ /* 0x000e620008000c00 */
[----:B0-----:R-:W-:-:S02]  /*0120*/  IMAD R0, R11, 0x4d1, R0 ;  /* 0x000004d10b007824 */ /* 0x001fc400078e0200 */
[----:B---3--:R-:W-:Y:S02]  /*0130*/  IMAD R2, R11, -0x1e167, R2 ;  /* 0xfffe1e990b027824 */ /* 0x008fe400078e0202 */
[C---:B------:R-:W-:Y:S02]  /*0140*/  VIADD R5, R0.reuse, 0x929 ;  /* 0x0000092900057836 */ /* 0x040fe40000000000 */
[----:B------:R-:W-:Y:S02]  /*0150*/  IMAD R4, R0, R0, RZ ;  /* 0x0000000000047224 */ /* 0x000fe400078e02ff */
[----:B------:R-:W-:Y:S02]  /*0160*/  VIADD R3, R2, 0x3023 ;  /* 0x0000302302037836 */ /* 0x000fe40000000000 */
[----:B------:R-:W-:Y:S02]  /*0170*/  IMAD R6, R4, R5, RZ ;  /* 0x0000000504067224 */ /* 0x000fe400078e02ff */
[----:B------:R-:W-:-:S02]  /*0180*/  VIADD R5, R2, 0x7b ;  /* 0x0000007b02057836 */ /* 0x000fc40000000000 */
[----:B------:R-:W-:Y:S02]  /*0190*/  IMAD R4, R2, R2, RZ ;  /* 0x0000000202047224 */ /* 0x000fe400078e02ff */
[C---:B------:R-:W-:Y:S01]  /*01a0*/  IMAD R3, R0.reuse, R3, 0x3ade68b1 ;  /* 0x3ade68b100037424 */ /* 0x040fe200078e0203 */
[----:B------:R-:W-:Y:S01]  /*01b0*/  IADD3 R0, PT, PT, R0, 0x7dea, RZ ;  /* 0x00007dea00007810 */ /* 0x000fe20007ffe0ff */
[C---:B------:R-:W-:Y:S02]  /*01c0*/  IMAD R5, R4.reuse, R5, RZ ;  /* 0x0000000504057224 */ /* 0x040fe400078e02ff */
[----:B------:R-:W-:Y:S02]  /*01d0*/  IMAD R9, R4, 0x5a53, R3 ;  /* 0x00005a5304097824 */ /* 0x000fe400078e0203 */
[----:B------:R-:W-:Y:S02]  /*01e0*/  VIADD R3, R2, 0x206573 ;  /* 0x0020657302037836 */ /* 0x000fe40000000000 */
[----:B------:R-:W-:Y:S01]  /*01f0*/  IMAD R0, R5, R0, RZ ;  /* 0x0000000005007224 */ /* 0x000fe200078e02ff */
[----:B------:R-:W-:Y:S01]  /*0200*/  ISETP.NE.AND P1, PT, R9, RZ, PT ;  /* 0x000000ff0900720c */ /* 0x000fe20003f25270 */
[----:B------:R-:W-:-:S02]  /*0210*/  IMAD.MOV.U32 R5, RZ, RZ, 0xe18e1 ;  /* 0x000e18e1ff057424 */ /* 0x000fc400078e00ff */
[----:B------:R-:W-:Y:S01]  /*0220*/  IMAD.MOV.U32 R4, RZ, RZ, 0x3a37d ;  /* 0x0003a37dff047424 */ /* 0x000fe200078e00ff */
[----:B------:R-:W-:Y:S01]  /*0230*/  SEL R9, R9, 0x3039, P1 ;  /* 0x0000303909097807 */ /* 0x000fe20000800000 */
[----:B------:R-:W-:Y:S01]  /*0240*/  IMAD R3, R6, R3, RZ ;  /* 0x0000000306037224 */ /* 0x000fe200078e02ff */
[----:B------:R-:W-:Y:S01]  /*0250*/  CS2R R6, SRZ ;  /* 0x0000000000067805 */ /* 0x000fe2000001ff00 */
[----:B------:R-:W-:Y:S01]  /*0260*/  IMAD R2, R0, R5, 0x2937ba4 ;  /* 0x02937ba400027424 */ /* 0x000fe200078e0205 */
[----:B--2---:R-:W-:Y:S01]  /*0270*/  I2FP.F32.S32 R5, UR5 ;  /* 0x0000000500057c45 */ /* 0x004fe20008201400 */
[----:B------:R-:W-:Y:S01]  /*0280*/  IMAD R3, R3, R4, 0x75bcd15 ;  /* 0x075bcd1503037424 */ /* 0x000fe200078e0204 */
[----:B-1--45:R-:W-:-:S07]  /*0290*/  I2FP.F32.S32 R4, UR4 ;  /* 0x0000000400047c45 */ /* 0x032fce0008201400 */
.L_x_41:
[----:B------:R-:W-:Y:S01]  /*02a0*/  SHF.L.U32 R0, R9, 0x5, RZ ;  /* 0x0000000509007819 */ /* 0x000fe200000006ff */
[----:B--2---:R-:W-:Y:S01]  /*02b0*/  IMAD.MOV.U32 R23, RZ, RZ, RZ ;  /* 0x000000ffff177224 */ /* 0x004fe200078e00ff */
[----:B------:R-:W-:Y:S05]  /*02c0*/  YIELD ;  /* 0x0000000000007946 */ /* 0x000fea0003800000 */
[----:B------:R-:W-:Y:S01]  /*02d0*/  LOP3.LUT R0, R0, R9, RZ, 0x3c, !PT ;  /* 0x0000000900007212 */ /* 0x000fe200078e3cff */
[----:B------:R-:W-:Y:S01]  /*02e0*/  UMOV UR4, URZ ;  /* 0x000000ff00047c82 */ /* 0x000fe20008000000 */
[----:B------:R-:W-:Y:S01]  /*02f0*/  IMAD.MOV.U32 R17, RZ, RZ, RZ ;  /* 0x000000ffff117224 */ /* 0x000fe200078e00ff */
[----:B0-----:R-:W0:Y:S01]  /*0300*/  LDCU.128 UR12, c[0x0][0x390] ;  /* 0x00007200ff0c77ac */ /* 0x001e220008000c00 */
[----:B------:R-:W-:Y:S01]  /*0310*/  SHF.R.U32.HI R9, RZ, 0x7, R0 ;  /* 0x00000007ff097819 */ /* 0x000fe20000011600 */
[----:B------:R-:W-:Y:S01]  /*0320*/  IMAD.MOV.U32 R15, RZ, RZ, RZ ;  /* 0x000000ffff0f7224 */ /* 0x000fe200078e00ff */
[----:B------:R-:W-:Y:S01]  /*0330*/  IADD3 R6, P0, PT, R6, 0x1, RZ ;  /* 0x0000000106067810 */ /* 0x000fe20007f1e0ff */
[----:B------:R-:W-:Y:S01]  /*0340*/  IMAD.MOV.U32 R27, RZ, RZ, RZ ;  /* 0x000000ffff1b7224 */ /* 0x000fe200078e00ff */
[----:B------:R-:W-:-:S03]  /*0350*/  LOP3.LUT R9, R9, R0, RZ, 0x3c, !PT ;  /* 0x0000000009097212 */ /* 0x000fc600078e3cff */
[----:B------:R-:W-:Y:S02]  /*0360*/  IMAD.X R7, RZ, RZ, R7, P0 ;  /* 0x000000ffff077224 */ /* 0x000fe400000e0607 */
[----:B------:R-:W-:-:S05]  /*0370*/  IMAD.SHL.U32 R0, R9, 0x400000, RZ ;  /* 0x0040000009007824 */ /* 0x000fca00078e00ff */
[----:B------:R-:W-:Y:S01]  /*0380*/  LOP3.LUT R25, R0, R9, RZ, 0x3c, !PT ;  /* 0x0000000900197212 */ /* 0x000fe200078e3cff */
[----:B0-----:R-:W-:-:S04]  /*0390*/  UISETP.NE.U32.AND UP0, UPT, UR12, URZ, UPT ;  /* 0x000000ff0c00728c */ /* 0x001fc8000bf05070 */
[----:B------:R-:W-:Y:S01]  /*03a0*/  IMAD.SHL.U32 R0, R25, 0x20, RZ ;  /* 0x0000002019007824 */ /* 0x000fe200078e00ff */
[----:B------:R-:W-:-:S04]  /*03b0*/  UISETP.NE.AND.EX UP0, UPT, UR13, URZ, UPT, UP0 ;  /* 0x000000ff0d00728c */ /* 0x000fc8000bf05300 */
[----:B------:R-:W-:-:S04]  /*03c0*/  LOP3.LUT R0, R0, R25, RZ, 0x3c, !PT ;  /* 0x0000001900007212 */ /* 0x000fc800078e3cff */
[----:B------:R-:W-:-:S04]  /*03d0*/  SHF.R.U32.HI R9, RZ, 0x7, R0 ;  /* 0x00000007ff097819 */ /* 0x000fc80000011600 */
[----:B------:R-:W-:-:S05]  /*03e0*/  LOP3.LUT R9, R9, R0, RZ, 0x3c, !PT ;  /* 0x0000000009097212 */ /* 0x000fca00078e3cff */
[----:B------:R-:W-:-:S05]  /*03f0*/  IMAD.SHL.U32 R24, R9, 0x400000, RZ ;  /* 0x0040000009187824 */ /* 0x000fca00078e00ff */
[----:B------:R-:W-:-:S04]  /*0400*/  LOP3.LUT R24, R24, R9, RZ, 0x3c, !PT ;  /* 0x0000000918187212 */ /* 0x000fc800078e3cff */
[----:B------:R-:W-:-:S04]  /*0410*/  SHF.L.U32 R9, R24, 0x5, RZ ;  /* 0x0000000518097819 */ /* 0x000fc800000006ff */
[----:B------:R-:W-:-:S04]  /*0420*/  LOP3.LUT R9, R9, R24, RZ, 0x3c, !PT ;  /* 0x0000001809097212 */ /* 0x000fc800078e3cff */
[----:B------:R-:W-:-:S04]  /*0430*/  SHF.R.U32.HI R0, RZ, 0x7, R9 ;  /* 0x00000007ff007819 */ /* 0x000fc80000011609 */
[----:B------:R-:W-:-:S05]  /*0440*/  LOP3.LUT R0, R0, R9, RZ, 0x3c, !PT ;  /* 0x0000000900007212 */ /* 0x000fca00078e3cff */
[----:B-1----:R-:W-:-:S05]  /*0450*/  IMAD.SHL.U32 R21, R0, 0x400000, RZ ;  /* 0x0040000000157824 */ /* 0x002fca00078e00ff */
[----:B------:R-:W-:-:S05]  /*0460*/  LOP3.LUT R21, R21, R0, RZ, 0x3c, !PT ;  /* 0x0000000015157212 */ /* 0x000fca00078e3cff */
[----:B------:R-:W-:-:S05]  /*0470*/  IMAD.SHL.U32 R0, R21, 0x20, RZ ;  /* 0x0000002015007824 */ /* 0x000fca00078e00ff */
        /* <DEDUP_REMOVED lines=9> */
[----:B------:R-:W-:-:S05]  /*0510*/  IMAD.SHL.U32 R9, R0, 0x400000, RZ ;  /* 0x0040000000097824 */ /* 0x000fca00078e00ff */
        /* <DEDUP_REMOVED lines=8> */
[----:B------:R-:W-:Y:S01]  /*05a0*/  LOP3.LUT R10, R9, R18, RZ, 0x3c, !PT ;  /* 0x00000012090a7212 */ /* 0x000fe200078e3cff */
[----:B------:R-:W-:-:S03]  /*05b0*/  IMAD.MOV.U32 R9, RZ, RZ, RZ ;  /* 0x000000ffff097224 */ /* 0x000fc600078e00ff */
[----:B------:R-:W-:Y:S01]  /*05c0*/  SHF.R.U32.HI R11, RZ, 0x7, R10 ;  /* 0x00000007ff0b7819 */ /* 0x000fe2000001160a */
[----:B------:R-:W-:-:S03]  /*05d0*/  IMAD.WIDE.U32 R12, R2, -0x5d7b7, R8 ;  /* 0xfffa2849020c7825 */ /* 0x000fc600078e0008 */
[----:B------:R-:W-:Y:S01]  /*05e0*/  LOP3.LUT R11, R11, R10, RZ, 0x3c, !PT ;  /* 0x0000000a0b0b7212 */ /* 0x000fe200078e3cff */
[----:B------:R-:W-:Y:S02]  /*05f0*/  IMAD.MOV.U32 R22, RZ, RZ, R13 ;  /* 0x000000ffff167224 */ /* 0x000fe400078e000d */
[----:B------:R-:W-:Y:S01]  /*0600*/  IMAD R28, R3, 0x12bf507d, R12 ;  /* 0x12bf507d031c7824 */ /* 0x000fe200078e020c */
[----:B------:R-:W-:Y:S01]  /*0610*/  SHF.L.U32 R2, R11, 0x16, RZ ;  /* 0x000000160b027819 */ /* 0x000fe200000006ff */
[----:B------:R-:W-:-:S03]  /*0620*/  IMAD.WIDE.U32 R22, R12, -0x5d7b7, R22 ;  /* 0xfffa28490c167825 */ /* 0x000fc600078e0016 */
[----:B------:R-:W-:Y:S01]  /*0630*/  LOP3.LUT R19, R2, R11, RZ, 0x3c, !PT ;  /* 0x0000000b02137212 */ /* 0x000fe200078e3cff */
[----:B------:R-:W-:Y:S01]  /*0640*/  VIADD R16, R23, UR4 ;  /* 0x0000000417107c36 */ /* 0x000fe20008000000 */
[----:B------:R-:W-:Y:S01]  /*0650*/  UMOV UR4, URZ ;  /* 0x000000ff00047c82 */ /* 0x000fe20008000000 */
[----:B------:R-:W-:Y:S01]  /*0660*/  IMAD R23, R3, -0x382ba2f7, R22 ;  /* 0xc7d45d0903177824 */ /* 0x000fe200078e0216 */
[----:B------:R-:W-:Y:S01]  /*0670*/  IADD3 R28, PT, PT, R28, 0x12d687, R25 ;  /* 0x0012d6871c1c7810 */ /* 0x000fe20007ffe019 */
[----:B------:R-:W-:Y:S02]  /*0680*/  IMAD.SHL.U32 R2, R19, 0x20, RZ ;  /* 0x0000002013027824 */ /* 0x000fe400078e00ff */
[----:B------:R-:W-:Y:S01]  /*0690*/  IMAD.WIDE.U32 R16, R22, -0x5d7b7, R16 ;  /* 0xfffa284916107825 */ /* 0x000fe200078e0010 */
[----:B------:R-:W-:Y:S02]  /*06a0*/  IADD3 R23, PT, PT, R23, 0x7908c672, R24 ;  /* 0x7908c67217177810 */ /* 0x000fe40007ffe018 */
[----:B------:R-:W-:Y:S01]  /*06b0*/  LOP3.LUT R2, R2, R19, RZ, 0x3c, !PT ;  /* 0x0000001302027212 */ /* 0x000fe200078e3cff */
[----:B------:R-:W-:Y:S01]  /*06c0*/  IMAD R24, R3, -0x484c29b, R16 ;  /* 0xfb7b3d6503187824 */ /* 0x000fe200078e0210 */
[----:B------:R-:W-:Y:S01]  /*06d0*/  IADD3 R14, PT, PT, R17, UR4, RZ ;  /* 0x00000004110e7c10 */ /* 0x000fe2000fffe0ff */
[----:B------:R-:W-:Y:S01]  /*06e0*/  UMOV UR4, URZ ;  /* 0x000000ff00047c82 */ /* 0x000fe20008000000 */
[----:B------:R-:W-:Y:S01]  /*06f0*/  SHF.R.U32.HI R9, RZ, 0x7, R2 ;  /* 0x00000007ff097819 */ /* 0x000fe20000011602 */
[----:B------:R-:W-:Y:S01]  /*0700*/  HFMA2 R17, -RZ, RZ, 0, 0 ;  /* 0x00000000ff117431 */ /* 0x000fe200000001ff */
[----:B------:R-:W-:Y:S01]  /*0710*/  IADD3 R24, PT, PT, R24, -0x1592a3cf, R21 ;  /* 0xea6d5c3118187810 */ /* 0x000fe20007ffe015 */
[----:B------:R-:W-:Y:S01]  /*0720*/  IMAD.WIDE.U32 R14, R16, -0x5d7b7, R14 ;  /* 0xfffa2849100e7825 */ /* 0x000fe200078e000e */
[----:B------:R-:W-:-:S02]  /*0730*/  LOP3.LUT R2, R9, R2, RZ, 0x3c, !PT ;  /* 0x0000000209027212 */ /* 0x000fc400078e3cff */
[----:B------:R-:W-:Y:S01]  /*0740*/  I2FP.F32.U32 R28, R28 ;  /* 0x0000001c001c7245 */ /* 0x000fe20000201000 */
[----:B------:R-:W-:Y:S01]  /*0750*/  VIADD R8, R15, UR4 ;  /* 0x000000040f087c36 */ /* 0x000fe20008000000 */
[----:B------:R-:W-:Y:S01]  /*0760*/  UMOV UR4, URZ ;  /* 0x000000ff00047c82 */ /* 0x000fe20008000000 */
[----:B------:R-:W-:-:S05]  /*0770*/  IMAD.SHL.U32 R9, R2, 0x400000, RZ ;  /* 0x0040000002097824 */ /* 0x000fca00078e00ff */
[----:B------:R-:W-:Y:S01]  /*0780*/  LOP3.LUT R2, R9, R2, RZ, 0x3c, !PT ;  /* 0x0000000209027212 */ /* 0x000fe200078e3cff */
[----:B------:R-:W-:-:S03]  /*0790*/  IMAD.MOV.U32 R9, RZ, RZ, RZ ;  /* 0x000000ffff097224 */ /* 0x000fc600078e00ff */
[----:B------:R-:W-:Y:S01]  /*07a0*/  SHF.L.U32 R11, R2, 0x5, RZ ;  /* 0x00000005020b7819 */ /* 0x000fe200000006ff */
[----:B------:R-:W-:-:S03]  /*07b0*/  IMAD.WIDE.U32 R8, R14, -0x5d7b7, R8 ;  /* 0xfffa28490e087825 */ /* 0x000fc600078e0008 */
[----:B------:R-:W-:Y:S01]  /*07c0*/  LOP3.LUT R11, R11, R2, RZ, 0x3c, !PT ;  /* 0x000000020b0b7212 */ /* 0x000fe200078e3cff */
[----:B------:R-:W-:Y:S01]  /*07d0*/  VIADD R10, R9, UR4 ;  /* 0x00000004090a7c36 */ /* 0x000fe20008000000 */
[----:B------:R-:W-:Y:S02]  /*07e0*/  UMOV UR4, URZ ;  /* 0x000000ff00047c82 */ /* 0x000fe40008000000 */
[----:B------:R-:W-:-:S04]  /*07f0*/  SHF.R.U32.HI R26, RZ, 0x7, R11 ;  /* 0x00000007ff1a7819 */ /* 0x000fc8000001160b */
[----:B------:R-:W-:Y:S01]  /*0800*/  LOP3.LUT R26, R26, R11, RZ, 0x3c, !PT ;  /* 0x0000000b1a1a7212 */ /* 0x000fe200078e3cff */
[----:B------:R-:W-:-:S03]  /*0810*/  IMAD.MOV.U32 R11, RZ, RZ, RZ ;  /* 0x000000ffff0b7224 */ /* 0x000fc600078e00ff */
[----:B------:R-:W-:Y:S01]  /*0820*/  SHF.L.U32 R9, R26, 0x16, RZ ;  /* 0x000000161a097819 */ /* 0x000fe200000006ff */
[----:B------:R-:W-:-:S03]  /*0830*/  IMAD.WIDE.U32 R10, R8, -0x5d7b7, R10 ;  /* 0xfffa2849080a7825 */ /* 0x000fc600078e000a */
[----:B------:R-:W-:Y:S01]  /*0840*/  LOP3.LUT R9, R9, R26, RZ, 0x3c, !PT ;  /* 0x0000001a09097212 */ /* 0x000fe200078e3cff */
[----:B------:R-:W-:Y:S01]  /*0850*/  VIADD R26, R11, UR4 ;  /* 0x000000040b1a7c36 */ /* 0x000fe20008000000 */
[----:B------:R-:W-:Y:S01]  /*0860*/  UMOV UR4, URZ ;  /* 0x000000ff00047c82 */ /* 0x000fe20008000000 */
[----:B------:R-:W-:Y:S02]  /*0870*/  IMAD R11, R3, 0x36b78a51, R14 ;  /* 0x36b78a51030b7824 */ /* 0x000fe400078e020e */
[----:B------:R-:W-:Y:S02]  /*0880*/  IMAD.SHL.U32 R30, R9, 0x20, RZ ;  /* 0x00000020091e7824 */ /* 0x000fe400078e00ff */
[----:B------:R-:W-:Y:S01]  /*0890*/  IMAD.WIDE.U32 R12, R10, -0x5d7b7, R26 ;  /* 0xfffa28490a0c7825 */ /* 0x000fe200078e001a */
[----:B------:R-:W-:-:S03]  /*08a0*/  IADD3 R20, PT, PT, R11, -0x2128d58c, R20 ;  /* 0xded72a740b147810 */ /* 0x000fc60007ffe014 */
[----:B------:R-:W-:Y:S01]  /*08b0*/  HFMA2 R11, -RZ, RZ, 0, 0 ;  /* 0x00000000ff0b7431 */ /* 0x000fe200000001ff */
[----:B------:R-:W-:Y:S02]  /*08c0*/  LOP3.LUT R30, R30, R9, RZ, 0x3c, !PT ;  /* 0x000000091e1e7212 */ /* 0x000fe400078e3cff */
[----:B------:R-:W-:Y:S01]  /*08d0*/  IADD3 R22, PT, PT, R13, UR4, RZ ;  /* 0x000000040d167c10 */ /* 0x000fe2000fffe0ff */
[----:B------:R-:W-:Y:S01]  /*08e0*/  UMOV UR4, URZ ;  /* 0x000000ff00047c82 */ /* 0x000fe20008000000 */
[----:B------:R-:W-:Y:S02]  /*08f0*/  SHF.R.U32.HI R15, RZ, 0x7, R30 ;  /* 0x00000007ff0f7819 */ /* 0x000fe4000001161e */
[----:B------:R-:W-:Y:S01]  /*0900*/  I2FP.F32.U32 R13, R23 ;  /* 0x00000017000d7245 */ /* 0x000fe20000201000 */
[----:B------:R-:W-:Y:S01]  /*0910*/  IMAD.MOV.U32 R23, RZ, RZ, RZ ;  /* 0x000000ffff177224 */ /* 0x000fe200078e00ff */
[----:B------:R-:W-:Y:S02]  /*0920*/  LOP3.LUT R30, R15, R30, RZ, 0x3c, !PT ;  /* 0x0000001e0f1e7212 */ /* 0x000fe400078e3cff */
[----:B------:R-:W-:Y:S01]  /*0930*/  I2FP.F32.U32 R20, R20 ;  /* 0x0000001400147245 */ /* 0x000fe20000201000 */
[----:B------:R-:W-:-:S04]  /*0940*/  IMAD.WIDE.U32 R14, R12, -0x5d7b7, R22 ;  /* 0xfffa28490c0e7825 */ /* 0x000fc800078e0016 */
[----:B------:R-:W-:Y:S01]  /*0950*/  FMUL R13, R13, 2.3283064365386962891e-10 ;  /* 0x2f8000000d0d7820 */ /* 0x000fe20000400000 */
[----:B------:R-:W-:-:S03]  /*0960*/  VIADD R16, R15, UR4 ;  /* 0x000000040f107c36 */ /* 0x000fc60008000000 */
[----:B------:R-:W-:Y:S01]  /*0970*/  FFMA R28, R28, 2.3283064365386962891e-10, R13 ;  /* 0x2f8000001c1c7823 */ /* 0x000fe2000000000d */
[----:B------:R-:W-:Y:S01]  /*0980*/  IMAD.SHL.U32 R15, R30, 0x400000, RZ ;  /* 0x004000001e0f7824 */ /* 0x000fe200078e00ff */
[----:B------:R-:W-:Y:S01]  /*0990*/  UMOV UR4, URZ ;  /* 0x000000ff00047c82 */ /* 0x000fe20008000000 */
[----:B------:R-:W-:Y:S02]  /*09a0*/  IMAD R23, R3, -0x8b92673, R8 ;  /* 0xf746d98d03177824 */ /* 0x000fe400078e0208 */
[----:B------:R-:W-:Y:S01]  /*09b0*/  IMAD.WIDE.U32 R16, R14, -0x5d7b7, R16 ;  /* 0xfffa28490e107825 */ /* 0x000fe200078e0010 */
[----:B------:R-:W-:Y:S02]  /*09c0*/  LOP3.LUT R8, R15, R30, RZ, 0x3c, !PT ;  /* 0x0000001e0f087212 */ /* 0x000fe400078e3cff */
[----:B------:R-:W-:Y:S01]  /*09d0*/  I2FP.F32.U32 R15, R24 ;  /* 0x00000018000f7245 */ /* 0x000fe20000201000 */
[----:B------:R-:W-:Y:S01]  /*09e0*/  IMAD R13, R3, 0x1bc749d9, R10 ;  /* 0x1bc749d9030d7824 */ /* 0x000fe200078e020a */
[----:B------:R-:W-:Y:S01]  /*09f0*/  IADD3 R23, PT, PT, R23, -0x1f0d2ed5, R0 ;  /* 0xe0f2d12b17177810 */ /* 0x000fe20007ffe000 */
[----:B------:R-:W-:-:S02]  /*0a00*/  IMAD.SHL.U32 R21, R8, 0x20, RZ ;  /* 0x0000002008157824 */ /* 0x000fc400078e00ff */
[----:B------:R-:W-:Y:S02]  /*0a10*/  VIADD R10, R17, UR4 ;  /* 0x00000004110a7c36 */ /* 0x000fe40008000000 */
[----:B------:R-:W-:Y:S01]  /*0a20*/  FFMA R15, R15, 2.3283064365386962891e-10, R28 ;  /* 0x2f8000000f0f7823 */ /* 0x000fe2000000001c */
[----:B------:R-:W-:Y:S01]  /*0a30*/  IMAD R17, R3, 0x36896da1, R14 ;  /* 0x36896da103117824 */ /* 0x000fe200078e020e */
[----:B------:R-:W-:Y:S01]  /*0a40*/  LOP3.LUT R21, R21, R8, RZ, 0x3c, !PT ;  /* 0x0000000815157212 */ /* 0x000fe200078e3cff */
[----:B------:R-:W-:-:S04]  /*0a50*/  IMAD.WIDE.U32 R10, R16, -0x5d7b7, R10 ;  /* 0xfffa2849100a7825 */ /* 0x000fc800078e000a */
[----:B------:R-:W-:Y:S01]  /*0a60*/  FFMA R20, R20, -2.3283064365386962891e-10, R15 ;  /* 0xaf80000014147823 */ /* 0x000fe2000000000f */
[----:B------:R-:W-:Y:S01]  /*0a70*/  HFMA2 R15, -RZ, RZ, 0, 0 ;  /* 0x00000000ff0f7431 */ /* 0x000fe200000001ff */
[----:B------:R-:W-:Y:S01]  /*0a80*/  SHF.R.U32.HI R14, RZ, 0x7, R21 ;  /* 0x00000007ff0e7819 */ /* 0x000fe20000011615 */
[----:B------:R-:W-:Y:S01]  /*0a90*/  UMOV UR4, URZ ;  /* 0x000000ff00047c82 */ /* 0x000fe20008000000 */
[----:B------:R-:W-:Y:S01]  /*0aa0*/  IMAD R12, R3, 0x3249def5, R12 ;  /* 0x3249def5030c7824 */ /* 0x000fe200078e020c */
[----:B------:R-:W-:Y:S01]  /*0ab0*/  IADD3 R17, PT, PT, R17, 0x2eba2128, R2 ;  /* 0x2eba212811117810 */ /* 0x000fe20007ffe002 */
[----:B------:R-:W-:Y:S01]  /*0ac0*/  IMAD R16, R3, -0x4f842863, R16 ;  /* 0xb07bd79d03107824 */ /* 0x000fe200078e0210 */
[----:B------:R-:W-:Y:S01]  /*0ad0*/  LOP3.LUT R22, R14, R21, RZ, 0x3c, !PT ;  /* 0x000000150e167212 */ /* 0x000fe200078e3cff */
[----:B------:R-:W-:Y:S01]  /*0ae0*/  VIADD R14, R11, UR4 ;  /* 0x000000040b0e7c36 */ /* 0x000fe20008000000 */
[----:B------:R-:W-:Y:S01]  /*0af0*/  IADD3 R18, PT, PT, R13, -0x32ea977a, R18 ;  /* 0xcd1568860d127810 */ /* 0x000fe20007ffe012 */
[----:B------:R-:W-:Y:S01]  /*0b00*/  IMAD R21, R3, -0x3803a857, R10 ;  /* 0xc7fc57a903157824 */ /* 0x000fe200078e020a */
[----:B------:R-:W-:Y:S01]  /*0b10*/  I2FP.F32.U32 R23, R23 ;  /* 0x0000001700177245 */ /* 0x000fe20000201000 */
[----:B------:R-:W-:Y:S01]  /*0b20*/  IMAD.SHL.U32 R25, R22, 0x400000, RZ ;  /* 0x0040000016197824 */ /* 0x000fe200078e00ff */
[----:B------:R-:W-:Y:S01]  /*0b30*/  IADD3 R19, PT, PT, R12, 0x3c2abff5, R19 ;  /* 0x3c2abff50c137810 */ /* 0x000fe20007ffe013 */
[----:B------:R-:W-:Y:S01]  /*0b40*/  IMAD.WIDE.U32 R10, R10, -0x5d7b7, R14 ;  /* 0xfffa28490a0a7825 */ /* 0x000fe200078e000e */
[----:B------:R-:W-:Y:S01]  /*0b50*/  I2FP.F32.U32 R17, R17 ;  /* 0x0000001100117245 */ /* 0x000fe20000201000 */
[----:B------:R-:W-:Y:S01]  /*0b60*/  UMOV UR4, URZ ;  /* 0x000000ff00047c82 */ /* 0x000fe20008000000 */
[----:B------:R-:W-:Y:S01]  /*0b70*/  LOP3.LUT R25, R25, R22, RZ, 0x3c, !PT ;  /* 0x0000001619197212 */ /* 0x000fe200078e3cff */
[----:B------:R-:W-:Y:S01]  /*0b80*/  VIADD R14, R11, UR4 ;  /* 0x000000040b0e7c36 */ /* 0x000fe20008000000 */
[----:B------:R-:W-:Y:S01]  /*0b90*/  IADD3 R16, PT, PT, R16, -0x77d678f1, R9 ;  /* 0x8829870f10107810 */ /* 0x000fe20007ffe009 */
[----:B------:R-:W-:Y:S01]  /*0ba0*/  FFMA R0, R23, -2.3283064365386962891e-10, R20 ;  /* 0xaf80000017007823 */ /* 0x000fe20000000014 */
[----:B------:R-:W-:Y:S01]  /*0bb0*/  SHF.L.U32 R22, R25, 0x5, RZ ;  /* 0x0000000519167819 */ /* 0x000fe200000006ff */
[----:B------:R-:W-:Y:S01]  /*0bc0*/  FMUL R2, R17, 2.3283064365386962891e-10 ;  /* 0x2f80000011027820 */ /* 0x000fe20000400000 */
[----:B------:R-:W-:Y:S01]  /*0bd0*/  I2FP.F32.U32 R19, R19 ;  /* 0x0000001300137245 */ /* 0x000fe20000201000 */
[----:B------:R-:W-:Y:S01]  /*0be0*/  IMAD R20, R3, -0x354d627b, R10 ;  /* 0xcab29d8503147824 */ /* 0x000fe200078e020a */
[----:B------:R-:W-:Y:S01]  /*0bf0*/  LOP3.LUT R22, R22, R25, RZ, 0x3c, !PT ;  /* 0x0000001916167212 */ /* 0x000fe200078e3cff */
[----:B------:R-:W-:Y:S01]  /*0c00*/  IMAD.MOV.U32 R24, RZ, RZ, -0x5554860f ;  /* 0xaaab79f1ff187424 */ /* 0x000fe200078e00ff */
[----:B------:R-:W-:Y:S01]  /*0c10*/  IADD3 R21, PT, PT, R21, 0x48bf78da, R8 ;  /* 0x48bf78da15157810 */ /* 0x000fe20007ffe008 */
[----:B------:R-:W-:Y:S01]  /*0c20*/  IMAD.WIDE.U32 R10, R10, -0x5d7b7, R14 ;  /* 0xfffa28490a0a7825 */ /* 0x000fe200078e000e */
[----:B------:R-:W-:Y:S01]  /*0c30*/  SHF.R.U32.HI R13, RZ, 0x7, R22 ;  /* 0x00000007ff0d7819 */ /* 0x000fe20000011616 */
[----:B------:R-:W0:Y:S01]  /*0c40*/  LDCU.64 UR4, c[0x0][0x3c0] ;  /* 0x00007800ff0477ac */ /* 0x000e220008000a00 */
[----:B------:R-:W-:Y:S01]  /*0c50*/  I2FP.F32.U32 R15, R16 ;  /* 0x00000010000f7245 */ /* 0x000fe20000201000 */
[----:B------:R-:W-:Y:S01]  /*0c60*/  FFMA R2, R19, 2.3283064365386962891e-10, R2 ;  /* 0x2f80000013027823 */ /* 0x000fe20000000002 */
[----:B------:R-:W-:Y:S01]  /*0c70*/  LOP3.LUT R9, R13, R22, RZ, 0x3c, !PT ;  /* 0x000000160d097212 */ /* 0x000fe200078e3cff */
[----:B------:R-:W-:Y:S01]  /*0c80*/  IMAD R3, R3, R24, 0x2133381c ;  /* 0x2133381c03037424 */ /* 0x000fe200078e0218 */
[----:B------:R-:W1:Y:S01]  /*0c90*/  LDC.64 R12, c[0x0][0x3a0] ;  /* 0x0000e800ff0c7b82 */ /* 0x000e620000000a00 */
[----:B------:R-:W-:Y:S01]  /*0ca0*/  IADD3 R20, PT, PT, R20, -0x26050707, R25 ;  /* 0xd9faf8f914147810 */ /* 0x000fe20007ffe019 */
[----:B------:R-:W-:Y:S01]  /*0cb0*/  FFMA R2, R15, 2.3283064365386962891e-10, R2 ;  /* 0x2f8000000f027823 */ /* 0x000fe20000000002 */
[----:B------:R-:W-:Y:S01]  /*0cc0*/  IMAD.SHL.U32 R8, R9, 0x400000, RZ ;  /* 0x0040000009087824 */ /* 0x000fe200078e00ff */
[----:B------:R-:W-:-:S02]  /*0cd0*/  I2FP.F32.U32 R21, R21 ;  /* 0x0000001500157245 */ /* 0x000fc40000201000 */
[----:B------:R-:W-:Y:S02]  /*0ce0*/  I2FP.F32.U32 R17, R20 ;  /* 0x0000001400117245 */ /* 0x000fe40000201000 */
[----:B------:R-:W-:Y:S01]  /*0cf0*/  LOP3.LUT R9, R8, R9, RZ, 0x3c, !PT ;  /* 0x0000000908097212 */ /* 0x000fe200078e3cff */
[----:B------:R-:W-:Y:S01]  /*0d00*/  FFMA R2, R21, -2.3283064365386962891e-10, R2 ;  /* 0xaf80000015027823 */ /* 0x000fe20000000002 */
[----:B------:R-:W-:Y:S02]  /*0d10*/  I2FP.F32.U32 R15, R18 ;  /* 0x00000012000f7245 */ /* 0x000fe40000201000 */
[----:B------:R-:W-:Y:S01]  /*0d20*/  IADD3 R8, PT, PT, R9, R3, R10 ;  /* 0x0000000309087210 */ /* 0x000fe20007ffe00a */
[----:B------:R-:W-:Y:S01]  /*0d30*/  FFMA R2, R17, -2.3283064365386962891e-10, R2 ;  /* 0xaf80000011027823 */ /* 0x000fe20000000002 */
[----:B0-----:R-:W-:Y:S01]  /*0d40*/  ISETP.NE.U32.AND P0, PT, R6, UR4, PT ;  /* 0x0000000406007c0c */ /* 0x001fe2000bf05070 */
[----:B------:R-:W-:Y:S01]  /*0d50*/  FFMA R15, R15, -2.3283064365386962891e-10, R0 ;  /* 0xaf8000000f0f7823 */ /* 0x000fe20000000000 */
[----:B------:R-:W-:Y:S01]  /*0d60*/  I2FP.F32.U32 R19, R8 ;  /* 0x0000000800137245 */ /* 0x000fe20000201000 */
[----:B------:R-:W-:Y:S01]  /*0d70*/  UMOV UR4, URZ ;  /* 0x000000ff00047c82 */ /* 0x000fe20008000000 */
[----:B------:R-:W-:-:S02]  /*0d80*/  ISETP.NE.AND.EX P0, PT, R7, UR5, PT, P0 ;  /* 0x0000000507007c0c */ /* 0x000fc4000bf05300 */
[----:B------:R-:W-:Y:S01]  /*0d90*/  IADD3 R8, PT, PT, R11, UR4, RZ ;  /* 0x000000040b087c10 */ /* 0x000fe2000fffe0ff */
[----:B------:R-:W-:Y:S01]  /*0da0*/  FFMA R0, R19, -2.3283064365386962891e-10, R2 ;  /* 0xaf80000013007823 */ /* 0x000fe20000000002 */
[----:B------:R-:W-:Y:S02]  /*0db0*/  IMAD.MOV.U32 R2, RZ, RZ, R10 ;  /* 0x000000ffff027224 */ /* 0x000fe400078e000a */
[----:B-1----:R-:W-:Y:S01]  /*0dc0*/  FFMA R10, R15, R12, UR14 ;  /* 0x0000000e0f0a7e23 */ /* 0x002fe2000800000c */
[----:B------:R-:W-:Y:S01]  /*0dd0*/  FFMA R11, R0, R13, UR15 ;  /* 0x0000000f000b7e23 */ /* 0x000fe2000800000d */
[----:B------:R-:W-:Y:S01]  /*0de0*/  CS2R R12, SRZ ;  /* 0x00000000000c7805 */ /* 0x000fe2000001ff00 */
[----:B------:R-:W-:Y:S06]  /*0df0*/  BRA.U !UP0, `(.L_x_1) ;  /* 0x0000000108687547 */ /* 0x000fec000b800000 */
[----:B------:R-:W0:Y:S01]  /*0e00*/  LDC R19, c[0x0][0x390] ;  /* 0x0000e400ff137b82 */ /* 0x000e220000000800 */
[----:B------:R-:W-:Y:S01]  /*0e10*/  BSSY.RECONVERGENT B0, `(.L_x_1) ;  /* 0x0000018000007945 */ /* 0x000fe20003800200 */
[----:B------:R-:W-:Y:S01]  /*0e20*/  IMAD.MOV.U32 R15, RZ, RZ, RZ ;  /* 0x000000ffff0f7224 */ /* 0x000fe200078e00ff */
[----:B------:R-:W-:Y:S01]  /*0e30*/  MOV R16, RZ ;  /* 0x000000ff00107202 */ /* 0x000fe20000000f00 */
[----:B------:R-:W-:Y:S02]  /*0e40*/  IMAD.MOV.U32 R0, RZ, RZ, R11 ;  /* 0x000000ffff007224 */ /* 0x000fe400078e000b */
[----:B------:R-:W-:Y:S02]  /*0e50*/  IMAD.MOV.U32 R14, RZ, RZ, R10 ;  /* 0x000000ffff0e7224 */ /* 0x000fe400078e000a */
[----:B------:R-:W1:Y:S05]  /*0e60*/  LDC R20, c[0x0][0x394] ;  /* 0x0000e500ff147b82 */ /* 0x000e6a0000000800 */
.L_x_3:
[----:B------:R-:W-:Y:S01]  /*0e70*/  FMUL R17, R14, R14 ;  /* 0x0000000e0e117220 */ /* 0x000fe20000400000 */
[----:B------:R-:W-:Y:S01]  /*0e80*/  FMUL R18, R0, R0 ;  /* 0x0000000000127220 */ /* 0x000fe20000400000 */
[----:B------:R-:W-:-:S03]  /*0e90*/  IMAD.MOV.U32 R13, RZ, RZ, R16 ;  /* 0x000000ffff0d7224 */ /* 0x000fc600078e0010 */
[----:B------:R-:W-:-:S05]  /*0ea0*/  FADD R12, R17, R18 ;  /* 0x00000012110c7221 */ /* 0x000fca0000000000 */
[----:B------:R-:W-:Y:S02]  /*0eb0*/  FSETP.GT.AND P1, PT, R12, 128, PT ;  /* 0x430000000c00780b */ /* 0x000fe40003f24000 */
[----:B------:R-:W-:-:S11]  /*0ec0*/  MOV R12, R15 ;  /* 0x0000000f000c7202 */ /* 0x000fd60000000f00 */
[----:B------:R-:W-:Y:S05]  /*0ed0*/  @P1 BRA `(.L_x_2) ;  /* 0x00000000002c1947 */ /* 0x000fea0003800000 */
[----:B------:R-:W-:Y:S01]  /*0ee0*/  IADD3 R15, P1, PT, R15, 0x1, RZ ;  /* 0x000000010f0f7810 */ /* 0x000fe20007f3e0ff */
[----:B------:R-:W-:Y:S01]  /*0ef0*/  FADD R12, R14, R14 ;  /* 0x0000000e0e0c7221 */ /* 0x000fe20000000000 */
[----:B------:R-:W-:-:S03]  /*0f00*/  FADD R13, R17, -R18 ;  /* 0x80000012110d7221 */ /* 0x000fc60000000000 */
[----:B------:R-:W-:Y:S01]  /*0f10*/  IMAD.X R16, RZ, RZ, R16, P1 ;  /* 0x000000ffff107224 */ /* 0x000fe200008e0610 */
[----:B------:R-:W-:Y:S01]  /*0f20*/  ISETP.NE.U32.AND P1, PT, R15, UR18, PT ;  /* 0x000000120f007c0c */ /* 0x000fe2000bf25070 */
[----:B------:R-:W-:Y:S01]  /*0f30*/  FFMA R0, R12, R0, R11 ;  /* 0x000000000c007223 */ /* 0x000fe2000000000b */
[----:B------:R-:W-:Y:S02]  /*0f40*/  FADD R14, R10, R13 ;  /* 0x0000000d0a0e7221 */ /* 0x000fe40000000000 */
[----:B------:R-:W-:-:S13]  /*0f50*/  ISETP.NE.AND.EX P1, PT, R16, UR19, PT, P1 ;  /* 0x0000001310007c0c */ /* 0x000fda000bf25310 */
[----:B------:R-:W-:Y:S05]  /*0f60*/  @P1 BRA `(.L_x_3) ;  /* 0xfffffffc00c01947 */ /* 0x000fea000383ffff */
[----:B0-----:R-:W-:Y:S01]  /*0f70*/  MOV R12, R19 ;  /* 0x00000013000c7202 */ /* 0x001fe20000000f00 */
[----:B-1----:R-:W-:-:S07]  /*0f80*/  IMAD.MOV.U32 R13, RZ, RZ, R20 ;  /* 0x000000ffff0d7224 */ /* 0x002fce00078e0014 */
.L_x_2:
[----:B------:R-:W-:Y:S05]  /*0f90*/  BSYNC.RECONVERGENT B0 ;  /* 0x0000000000007941 */ /* 0x000fea0003800200 */
.L_x_1:
[----:B------:R-:W2:Y:S01]  /*0fa0*/  LDCU.64 UR4, c[0x0][0x390] ;  /* 0x00007200ff0477ac */ /* 0x000ea20008000a00 */
[C---:B------:R-:W-:Y:S01]  /*0fb0*/  ISETP.NE.U32.AND P1, PT, R12.reuse, RZ, PT ;  /* 0x000000ff0c00720c */ /* 0x040fe20003f25070 */
[----:B------:R-:W-:Y:S03]  /*0fc0*/  BSSY B2, `(.L_x_4) ;  /* 0x00001df000027945 */ /* 0x000fe60003800000 */
[----:B------:R-:W-:Y:S02]  /*0fd0*/  ISETP.NE.AND.EX P1, PT, R13, RZ, PT, P1 ;  /* 0x000000ff0d00720c */ /* 0x000fe40003f25310 */
[----:B--2---:R-:W-:-:S04]  /*0fe0*/  ISETP.EQ.U32.AND P2, PT, R12, UR4, PT ;  /* 0x000000040c007c0c */ /* 0x004fc8000bf42070 */
[----:B------:R-:W-:-:S13]  /*0ff0*/  ISETP.EQ.OR.EX P1, PT, R13, UR5, !P1, P2 ;  /* 0x000000050d007c0c */ /* 0x000fda000cf22720 */
[----:B------:R-:W-:Y:S05]  /*1000*/  @P1 BRA `(.L_x_5) ;  /* 0x0000001c00681947 */ /* 0x000fea0003800000 */
[----:B------:R-:W-:Y:S01]  /*1010*/  ISETP.NE.U32.AND P1, PT, R12, 0x1, PT ;  /* 0x000000010c00780c */ /* 0x000fe20003f25070 */
[----:B------:R-:W-:Y:S01]  /*1020*/  BSSY B1, `(.L_x_6) ;  /* 0x000013e000017945 */ /* 0x000fe20003800000 */
[----:B------:R-:W-:Y:S01]  /*1030*/  CS2R R14, SRZ ;  /* 0x00000000000e7805 */ /* 0x000fe2000001ff00 */
[----:B------:R-:W-:Y:S01]  /*1040*/  IMAD.MOV.U32 R16, RZ, RZ, RZ ;  /* 0x000000ffff107224 */ /* 0x000fe200078e00ff */
[----:B------:R-:W-:Y:S01]  /*1050*/  ISETP.NE.AND.EX P1, PT, R13, RZ, PT, P1 ;  /* 0x000000ff0d00720c */ /* 0x000fe20003f25310 */
[----:B------:R-:W-:Y:S01]  /*1060*/  IMAD.MOV.U32 R37, RZ, RZ, R10 ;  /* 0x000000ffff257224 */ /* 0x000fe200078e000a */
[----:B------:R-:W-:-:S11]  /*1070*/  MOV R38, R11 ;  /* 0x0000000b00267202 */ /* 0x000fd60000000f00 */
[----:B------:R-:W-:Y:S05]  /*1080*/  @!P1 BRA `(.L_x_7) ;  /* 0x0000001000dc9947 */ /* 0x000fea0003800000 */
[----:B------:R-:W-:Y:S01]  /*1090*/  HFMA2 R31, -RZ, RZ, 0, 0 ;  /* 0x00000000ff1f7431 */ /* 0x000fe200000001ff */
[----:B------:R-:W-:Y:S01]  /*10a0*/  BSSY B0, `(.L_x_8) ;  /* 0x0000133000007945 */ /* 0x000fe20003800000 */
[----:B------:R-:W-:Y:S02]  /*10b0*/  LOP3.LUT R15, R12, 0xfffffffe, RZ, 0xc0, !PT ;  /* 0xfffffffe0c0f7812 */ /* 0x000fe400078ec0ff */
[----:B------:R-:W-:Y:S01]  /*10c0*/  CS2R R16, SRZ ;  /* 0x0000000000107805 */ /* 0x000fe2000001ff00 */
[----:B------:R-:W-:Y:S02]  /*10d0*/  IMAD.MOV.U32 R30, RZ, RZ, 0x1 ;  /* 0x00000001ff1e7424 */ /* 0x000fe400078e00ff */
[----:B------:R-:W-:Y:S02]  /*10e0*/  IMAD.MOV.U32 R38, RZ, RZ, R11 ;  /* 0x000000ffff267224 */ /* 0x000fe400078e000b */
[----:B------:R-:W-:-:S07]  /*10f0*/  IMAD.MOV.U32 R37, RZ, RZ, R10 ;  /* 0x000000ffff257224 */ /* 0x000fce00078e000a */
.L_x_31:
[-C--:B------:R-:W-:Y:S01]  /*1100*/  FMUL R0, R38, R38.reuse ;  /* 0x0000002626007220 */ /* 0x080fe20000400000 */
[----:B------:R-:W-:Y:S05]  /*1110*/  YIELD ;  /* 0x0000000000007946 */ /* 0x000fea0003800000 */
[C---:B0-----:R-:W-:Y:S01]  /*1120*/  FFMA R19, R37.reuse, R37, -R0 ;  /* 0x0000002525137223 */ /* 0x041fe20000000800 */
[----:B------:R-:W-:Y:S01]  /*1130*/  FADD R0, R37, R37 ;  /* 0x0000002525007221 */ /* 0x000fe20000000000 */
[----:B------:R-:W-:Y:S02]  /*1140*/  BSSY.RECONVERGENT B3, `(.L_x_9) ;  /* 0x000008c000037945 */ /* 0x000fe40003800200 */
[----:B-1----:R-:W-:Y:S01]  /*1150*/  FADD R18, R10, R19 ;  /* 0x000000130a127221 */ /* 0x002fe20000000000 */
[----:B------:R-:W-:-:S03]  /*1160*/  FFMA R38, R0, R38, R11 ;  /* 0x0000002600267223 */ /* 0x000fc6000000000b */
[----:B------:R-:W-:Y:S01]  /*1170*/  FADD R0, R18, -UR16 ;  /* 0x8000001012007e21 */ /* 0x000fe20008000000 */
[----:B------:R-:W-:-:S03]  /*1180*/  FADD R19, R38, -UR17 ;  /* 0x8000001126137e21 */ /* 0x000fc60008000000 */
[C---:B-1----:R-:W-:Y:S01]  /*1190*/  FMUL R20, R0.reuse, UR8 ;  /* 0x0000000800147c20 */ /* 0x042fe20008400000 */
[----:B------:R-:W-:-:S03]  /*11a0*/  FMUL R0, R0, UR9 ;  /* 0x0000000900007c20 */ /* 0x000fc60008400000 */
[C---:B------:R-:W-:Y:S01]  /*11b0*/  FFMA R20, R19.reuse, UR10, R20 ;  /* 0x0000000a13147c23 */ /* 0x040fe20008000014 */
[----:B------:R-:W-:-:S03]  /*11c0*/  FFMA R0, R19, UR11, R0 ;  /* 0x0000000b13007c23 */ /* 0x000fc60008000000 */
[----:B------:R-:W-:Y:S01]  /*11d0*/  FADD R21, R20, 0.5 ;  /* 0x3f00000014157421 */ /* 0x000fe20000000000 */
[----:B------:R-:W-:-:S03]  /*11e0*/  FADD R0, -R0, 0.5 ;  /* 0x3f00000000007421 */ /* 0x000fc60000000100 */
[----:B------:R-:W-:Y:S01]  /*11f0*/  FMUL R19, R4, R21 ;  /* 0x0000001504137220 */ /* 0x000fe20000400000 */
[----:B------:R-:W-:Y:S01]  /*1200*/  FMUL R37, R5, R0 ;  /* 0x0000000005257220 */ /* 0x000fe20000400000 */
[----:B------:R-:W-:Y:S02]  /*1210*/  FSETP.GE.AND P1, PT, R0, RZ, PT ;  /* 0x000000ff0000720b */ /* 0x000fe40003f26000 */
[----:B------:R-:W-:Y:S02]  /*1220*/  MOV R0, UR22 ;  /* 0x0000001600007c02 */ /* 0x000fe40008000f00 */
[----:B------:R-:W0:Y:S01]  /*1230*/  F2I.TRUNC.NTZ R19, R19 ;  /* 0x0000001300137305 */ /* 0x000e22000020f100 */
[----:B------:R-:W-:-:S07]  /*1240*/  FSETP.LTU.OR P1, PT, R21, RZ, !P1 ;  /* 0x000000ff1500720b */ /* 0x000fce0004f29400 */
[----:B------:R-:W1:Y:S01]  /*1250*/  F2I.TRUNC.NTZ R37, R37 ;  /* 0x0000002500257305 */ /* 0x000e62000020f100 */
[----:B0-----:R-:W-:-:S04]  /*1260*/  ISETP.GE.OR P1, PT, R19, R0, P1 ;  /* 0x000000001300720c */ /* 0x001fc80000f26670 */
[----:B-1----:R-:W-:-:S13]  /*1270*/  ISETP.GE.OR P1, PT, R37, UR23, P1 ;  /* 0x0000001725007c0c */ /* 0x002fda0008f26670 */
[----:B------:R-:W-:Y:S05]  /*1280*/  @P1 BRA `(.L_x_10) ;  /* 0x0000000400dc1947 */ /* 0x000fea0003800000 */
[----:B------:R-:W0:Y:S01]  /*1290*/  I2F.F64.U64 R20, R16 ;  /* 0x0000001000147312 */ /* 0x000e220000301800 */
[----:B------:R-:W-:Y:S01]  /*12a0*/  BSSY.RECONVERGENT B4, `(.L_x_11) ;  /* 0x000000f000047945 */ /* 0x000fe20003800200 */
[----:B0-----:R-:W-:-:S06]  /*12b0*/  DADD R20, R20, 1 ;  /* 0x3ff0000014147429 */ /* 0x001fcc0000000000 */
[----:B------:R-:W0:Y:S04]  /*12c0*/  MUFU.RCP64H R27, R21 ;  /* 0x00000015001b7308 */ /* 0x000e280000001800 */
[----:B------:R-:W-:-:S05]  /*12d0*/  VIADD R26, R21, 0x300402 ;  /* 0x00300402151a7836 */ /* 0x000fca0000000000 */
[----:B------:R-:W-:Y:S01]  /*12e0*/  FSETP.GEU.AND P1, PT, |R26|, 5.8789094863358348022e-39, PT ;  /* 0x004004021a00780b */ /* 0x000fe20003f2e200 */
[----:B0-----:R-:W-:-:S08]  /*12f0*/  DFMA R22, -R20, R26, 1 ;  /* 0x3ff000001416742b */ /* 0x001fd0000000011a */
[----:B------:R-:W-:-:S08]  /*1300*/  DFMA R22, R22, R22, R22 ;  /* 0x000000161616722b */ /* 0x000fd00000000016 */
[----:B------:R-:W-:-:S08]  /*1310*/  DFMA R22, R26, R22, R26 ;  /* 0x000000161a16722b */ /* 0x000fd0000000001a */
[----:B------:R-:W-:-:S08]  /*1320*/  DFMA R24, -R20, R22, 1 ;  /* 0x3ff000001418742b */ /* 0x000fd00000000116 */
[----:B------:R-:W-:Y:S01]  /*1330*/  DFMA R24, R22, R24, R22 ;  /* 0x000000181618722b */ /* 0x000fe20000000016 */
[----:B------:R-:W-:Y:S10]  /*1340*/  @P1 BRA `(.L_x_12) ;  /* 0x0000000000101947 */ /* 0x000ff40003800000 */
[----:B------:R-:W-:Y:S02]  /*1350*/  LOP3.LUT R22, R21, 0x7fffffff, RZ, 0xc0, !PT ;  /* 0x7fffffff15167812 */ /* 0x000fe400078ec0ff */
[----:B------:R-:W-:-:S03]  /*1360*/  MOV R0, 0x1390 ;  /* 0x0000139000007802 */ /* 0x000fc60000000f00 */
[----:B------:R-:W-:-:S07]  /*1370*/  VIADD R22, R22, 0xfff00000 ;  /* 0xfff0000016167836 */ /* 0x000fce0000000000 */
[----:B------:R-:W-:Y:S05]  /*1380*/  CALL.REL.NOINC `($__internal_0_$__cuda_sm20_dblrcp_rn_slowpath_v3) ;  /* 0x00000018009c7944 */ /* 0x000fea0003c00000 */
.L_x_12:
[----:B------:R-:W-:Y:S05]  /*1390*/  BSYNC.RECONVERGENT B4 ;  /* 0x0000000000047941 */ /* 0x000fea0003800200 */
.L_x_11:
[-C--:B------:R-:W-:Y:S01]  /*13a0*/  IMAD R0, R17, R16.reuse, RZ ;  /* 0x0000001011007224 */ /* 0x080fe200078e02ff */
[----:B------:R-:W-:Y:S01]  /*13b0*/  F2F.F32.F64 R39, R24 ;  /* 0x0000001800277310 */ /* 0x000fe20000301000 */
[C---:B------:R-:W-:Y:S01]  /*13c0*/  IMAD.WIDE.U32 R40, R16.reuse, R16, RZ ;  /* 0x0000001010287225 */ /* 0x040fe200078e00ff */
[----:B------:R-:W-:Y:S03]  /*13d0*/  BSSY.RECONVERGENT B4, `(.L_x_13) ;  /* 0x0000018000047945 */ /* 0x000fe60003800200 */
[----:B------:R-:W-:Y:S02]  /*13e0*/  IMAD R21, R16, R17, R0 ;  /* 0x0000001110157224 */ /* 0x000fe400078e0200 */
[----:B------:R-:W-:-:S03]  /*13f0*/  IMAD.MOV.U32 R26, RZ, RZ, 0x1 ;  /* 0x00000001ff1a7424 */ /* 0x000fc600078e00ff */
[----:B------:R-:W-:-:S06]  /*1400*/  IADD3 R41, PT, PT, R41, R21, RZ ;  /* 0x0000001529297210 */ /* 0x000fcc0007ffe0ff */
[----:B------:R-:W0:Y:S02]  /*1410*/  I2F.F64.U64 R40, R40 ;  /* 0x0000002800287312 */ /* 0x000e240000301800 */
[----:B0-----:R-:W-:-:S06]  /*1420*/  DADD R20, R40, 10000 ;  /* 0x40c3880028147429 */ /* 0x001fcc0000000000 */
[----:B------:R-:W0:Y:S02]  /*1430*/  MUFU.RCP64H R27, R21 ;  /* 0x00000015001b7308 */ /* 0x000e240000001800 */
[----:B0-----:R-:W-:-:S08]  /*1440*/  DFMA R22, -R20, R26, 1 ;  /* 0x3ff000001416742b */ /* 0x001fd0000000011a */
[----:B------:R-:W-:-:S08]  /*1450*/  DFMA R22, R22, R22, R22 ;  /* 0x000000161616722b */ /* 0x000fd00000000016 */
[----:B------:R-:W-:-:S08]  /*1460*/  DFMA R22, R26, R22, R26 ;  /* 0x000000161a16722b */ /* 0x000fd0000000001a */
[----:B------:R-:W-:-:S08]  /*1470*/  DFMA R28, -R20, R22, 1 ;  /* 0x3ff00000141c742b */ /* 0x000fd00000000116 */
[----:B------:R-:W-:-:S08]  /*1480*/  DFMA R28, R22, R28, R22 ;  /* 0x0000001c161c722b */ /* 0x000fd00000000016 */
[----:B------:R-:W-:-:S08]  /*1490*/  DMUL R26, R28, 1000 ;  /* 0x408f40001c1a7828 */ /* 0x000fd00000000000 */
[----:B------:R-:W-:-:S08]  /*14a0*/  DFMA R22, -R20, R26, 1000 ;  /* 0x408f40001416742b */ /* 0x000fd0000000011a */
[----:B------:R-:W-:-:S10]  /*14b0*/  DFMA R22, R28, R22, R26 ;  /* 0x000000161c16722b */ /* 0x000fd4000000001a */
[----:B------:R-:W-:-:S05]  /*14c0*/  FFMA R0, RZ, R21, R23 ;  /* 0x00000015ff007223 */ /* 0x000fca0000000017 */
[----:B------:R-:W-:-:S13]  /*14d0*/  FSETP.GT.AND P1, PT, |R0|, 1.469367938527859385e-39, PT ;  /* 0x001000000000780b */ /* 0x000fda0003f24200 */
[----:B------:R-:W-:Y:S05]  /*14e0*/  @P1 BRA `(.L_x_14) ;  /* 0x0000000000181947 */ /* 0x000fea0003800000 */
[----:B------:R-:W-:Y:S01]  /*14f0*/  IMAD.MOV.U32 R23, RZ, RZ, R21 ;  /* 0x000000ffff177224 */ /* 0x000fe200078e0015 */
[----:B------:R-:W-:Y:S02]  /*1500*/  MOV R24, 0x408f4000 ;  /* 0x408f400000187802 */ /* 0x000fe40000000f00 */
[----:B------:R-:W-:-:S07]  /*1510*/  MOV R0, 0x1530 ;  /* 0x0000153000007802 */ /* 0x000fce0000000f00 */
[----:B------:R-:W-:Y:S05]  /*1520*/  CALL.REL.NOINC `($__internal_1_$__cuda_sm20_div_rn_f64_full) ;  /* 0x0000001800d47944 */ /* 0x000fea0003c00000 */
[----:B------:R-:W-:Y:S02]  /*1530*/  IMAD.MOV.U32 R22, RZ, RZ, R20 ;  /* 0x000000ffff167224 */ /* 0x000fe400078e0014 */
[----:B------:R-:W-:-:S07]  /*1540*/  IMAD.MOV.U32 R23, RZ, RZ, R21 ;  /* 0x000000ffff177224 */ /* 0x000fce00078e0015 */
.L_x_14:
[----:B------:R-:W-:Y:S05]  /*1550*/  BSYNC.RECONVERGENT B4 ;  /* 0x0000000000047941 */ /* 0x000fea0003800200 */
.L_x_13:
[----:B------:R-:W-:Y:S01]  /*1560*/  DADD R20, R40, 200000 ;  /* 0x41086a0028147429 */ /* 0x000fe20000000000 */
[----:B------:R-:W-:Y:S01]  /*1570*/  MOV R26, 0x1 ;  /* 0x00000001001a7802 */ /* 0x000fe20000000f00 */
[----:B------:R0:W1:Y:S01]  /*1580*/  F2F.F32.F64 R40, R22 ;  /* 0x0000001600287310 */ /* 0x0000620000301000 */
[----:B------:R-:W-:Y:S07]  /*1590*/  BSSY.RECONVERGENT B4, `(.L_x_15) ;  /* 0x0000013000047945 */ /* 0x000fee0003800200 */
[----:B------:R-:W2:Y:S02]  /*15a0*/  MUFU.RCP64H R27, R21 ;  /* 0x00000015001b7308 */ /* 0x000ea40000001800 */
[----:B--2---:R-:W-:-:S08]  /*15b0*/  DFMA R24, -R20, R26, 1 ;  /* 0x3ff000001418742b */ /* 0x004fd0000000011a */
        /* <DEDUP_REMOVED lines=9> */
[----:B01----:R-:W-:Y:S05]  /*1650*/  @P1 BRA `(.L_x_16) ;  /* 0x0000000000181947 */ /* 0x003fea0003800000 */
[----:B------:R-:W-:Y:S01]  /*1660*/  IMAD.MOV.U32 R23, RZ, RZ, R21 ;  /* 0x000000ffff177224 */ /* 0x000fe200078e0015 */
[----:B------:R-:W-:Y:S01]  /*1670*/  MOV R0, 0x16a0 ;  /* 0x000016a000007802 */ /* 0x000fe20000000f00 */
[----:B------:R-:W-:-:S07]  /*1680*/  IMAD.MOV.U32 R24, RZ, RZ, 0x40c38800 ;  /* 0x40c38800ff187424 */ /* 0x000fce00078e00ff */
[----:B------:R-:W-:Y:S05]  /*1690*/  CALL.REL.NOINC `($__internal_1_$__cuda_sm20_div_rn_f64_full) ;  /* 0x0000001800787944 */ /* 0x000fea0003c00000 */
[----:B------:R-:W-:Y:S01]  /*16a0*/  MOV R26, R20 ;  /* 0x00000014001a7202 */ /* 0x000fe20000000f00 */
[----:B------:R-:W-:-:S07]  /*16b0*/  IMAD.MOV.U32 R27, RZ, RZ, R21 ;  /* 0x000000ffff1b7224 */ /* 0x000fce00078e0015 */
.L_x_16:
[----:B------:R-:W-:Y:S05]  /*16c0*/  BSYNC.RECONVERGENT B4 ;  /* 0x0000000000047941 */ /* 0x000fea0003800200 */
.L_x_15:
[----:B------:R-:W-:Y:S01]  /*16d0*/  IMAD.WIDE.U32 R22, R17, -0x55555555, RZ ;  /* 0xaaaaaaab11167825 */ /* 0x000fe200078e00ff */
[----:B------:R0:W1:Y:S01]  /*16e0*/  F2F.F32.F64 R26, R26 ;  /* 0x0000001a001a7310 */ /* 0x0000620000301000 */
[----:B------:R-:W-:Y:S02]  /*16f0*/  BSSY.RECONVERGENT B4, `(.L_x_17) ;  /* 0x0000028000047945 */ /* 0x000fe40003800200 */
[----:B------:R-:W-:-:S04]  /*1700*/  IMAD.WIDE.U32 R24, R16, -0x55555555, RZ ;  /* 0xaaaaaaab10187825 */ /* 0x000fc800078e00ff */
[----:B------:R-:W-:-:S04]  /*1710*/  IMAD.WIDE.U32 R22, P1, R16, -0x55555556, R22 ;  /* 0xaaaaaaaa10167825 */ /* 0x000fc80007820016 */
[----:B------:R-:W-:Y:S01]  /*1720*/  IMAD.X R21, RZ, RZ, RZ, P1 ;  /* 0x000000ffff157224 */ /* 0x000fe200008e06ff */
[----:B------:R-:W-:Y:S02]  /*1730*/  IADD3 RZ, P1, PT, R25, R22, RZ ;  /* 0x0000001619ff7210 */ /* 0x000fe40007f3e0ff */
[----:B------:R-:W-:-:S05]  /*1740*/  MOV R20, R23 ;  /* 0x0000001700147202 */ /* 0x000fca0000000f00 */
[----:B------:R-:W-:-:S05]  /*1750*/  IMAD.WIDE.U32.X R20, R17, -0x55555556, R20, P1 ;  /* 0xaaaaaaaa11147825 */ /* 0x000fca00008e0414 */
[--C-:B------:R-:W-:Y:S02]  /*1760*/  SHF.R.U32.HI R0, RZ, 0x1, R21.reuse ;  /* 0x00000001ff007819 */ /* 0x100fe40000011615 */
[----:B------:R-:W-:-:S03]  /*1770*/  SHF.R.U64 R23, R20, 0x1, R21 ;  /* 0x0000000114177819 */ /* 0x000fc60000001215 */
[----:B------:R-:W-:Y:S02]  /*1780*/  IMAD R0, R0, -0x3, RZ ;  /* 0xfffffffd00007824 */ /* 0x000fe400078e02ff */
[----:B------:R-:W-:-:S05]  /*1790*/  IMAD.WIDE.U32 R20, R23, -0x3, R16 ;  /* 0xfffffffd17147825 */ /* 0x000fca00078e0010 */
[----:B------:R-:W-:Y:S02]  /*17a0*/  IADD3 R0, PT, PT, R21, -R23, R0 ;  /* 0x8000001715007210 */ /* 0x000fe40007ffe000 */
[----:B------:R-:W-:-:S04]  /*17b0*/  ISETP.NE.U32.AND P1, PT, R20, 0x1, PT ;  /* 0x000000011400780c */ /* 0x000fc80003f25070 */
[----:B------:R-:W-:-:S13]  /*17c0*/  ISETP.NE.AND.EX P1, PT, R0, RZ, PT, P1 ;  /* 0x000000ff0000720c */ /* 0x000fda0003f25310 */
[----:B01----:R-:W-:Y:S05]  /*17d0*/  @!P1 BRA `(.L_x_18) ;  /* 0x0000000000449947 */ /* 0x003fea0003800000 */
[----:B------:R-:W-:Y:S01]  /*17e0*/  ISETP.NE.U32.AND P1, PT, R20, RZ, PT ;  /* 0x000000ff1400720c */ /* 0x000fe20003f25070 */
[----:B------:R-:W-:Y:S01]  /*17f0*/  UMOV UR4, 0x9999999a ;  /* 0x9999999a00047882 */ /* 0x000fe20000000000 */
[----:B------:R-:W-:Y:S02]  /*1800*/  UMOV UR5, 0x3fb99999 ;  /* 0x3fb9999900057882 */ /* 0x000fe40000000000 */
[----:B------:R-:W-:-:S13]  /*1810*/  ISETP.NE.AND.EX P1, PT, R0, RZ, PT, P1 ;  /* 0x000000ff0000720c */ /* 0x000fda0003f25310 */
[----:B------:R-:W0:Y:S08]  /*1820*/  @!P1 F2F.F64.F32 R20, R26 ;  /* 0x0000001a00149310 */ /* 0x000e300000201800 */
[----:B------:R-:W1:Y:S01]  /*1830*/  @!P1 F2F.F64.F32 R24, R39 ;  /* 0x0000002700189310 */ /* 0x000e620000201800 */
[----:B0-----:R-:W-:-:S07]  /*1840*/  @!P1 DADD R20, R20, UR4 ;  /* 0x0000000414149e29 */ /* 0x001fce0008000000 */
[----:B------:R-:W0:Y:S01]  /*1850*/  @P1 F2F.F64.F32 R22, R40 ;  /* 0x0000002800161310 */ /* 0x000e220000201800 */
[----:B-1----:R-:W-:-:S07]  /*1860*/  @!P1 DADD R24, R24, UR4 ;  /* 0x0000000418189e29 */ /* 0x002fce0008000000 */
[----:B------:R-:W-:Y:S01]  /*1870*/  @!P1 F2F.F32.F64 R26, R20 ;  /* 0x00000014001a9310 */ /* 0x000fe20000301000 */
[----:B0-----:R-:W-:-:S07]  /*1880*/  @P1 DADD R22, R22, UR4 ;  /* 0x0000000416161e29 */ /* 0x001fce0008000000 */
[----:B------:R-:W-:Y:S08]  /*1890*/  @!P1 F2F.F32.F64 R39, R24 ;  /* 0x0000001800279310 */ /* 0x000ff00000301000 */
[----:B------:R-:W0:Y:S08]  /*18a0*/  @P1 F2F.F64.F32 R20, R26 ;  /* 0x0000001a00141310 */ /* 0x000e300000201800 */
[----:B------:R1:W2:Y:S01]  /*18b0*/  @P1 F2F.F32.F64 R40, R22 ;  /* 0x0000001600281310 */ /* 0x0002a20000301000 */
[----:B0-----:R-:W-:-:S07]  /*18c0*/  @P1 DADD R20, R20, UR4 ;  /* 0x0000000414141e29 */ /* 0x001fce0008000000 */
[----:B------:R1:W0:Y:S01]  /*18d0*/  @P1 F2F.F32.F64 R26, R20 ;  /* 0x00000014001a1310 */ /* 0x0002220000301000 */
[----:B--2---:R-:W-:Y:S05]  /*18e0*/  BRA `(.L_x_19) ;  /* 0x0000000000207947 */ /* 0x004fea0003800000 */
.L_x_18:
[----:B------:R-:W0:Y:S01]  /*18f0*/  F2F.F64.F32 R40, R40 ;  /* 0x0000002800287310 */ /* 0x000e220000201800 */
[----:B------:R-:W-:Y:S01]  /*1900*/  UMOV UR4, 0x9999999a ;  /* 0x9999999a00047882 */ /* 0x000fe20000000000 */
[----:B------:R-:W-:-:S06]  /*1910*/  UMOV UR5, 0x3fb99999 ;  /* 0x3fb9999900057882 */ /* 0x000fcc0000000000 */
[----:B------:R-:W1:Y:S01]  /*1920*/  F2F.F64.F32 R20, R39 ;  /* 0x0000002700147310 */ /* 0x000e620000201800 */
[----:B0-----:R-:W-:Y:S02]  /*1930*/  DADD R40, R40, UR4 ;  /* 0x0000000428287e29 */ /* 0x001fe40008000000 */
[----:B-1----:R-:W-:-:S08]  /*1940*/  DADD R20, R20, UR4 ;  /* 0x0000000414147e29 */ /* 0x002fd00008000000 */
[----:B------:R2:W3:Y:S08]  /*1950*/  F2F.F32.F64 R40, R40 ;  /* 0x0000002800287310 */ /* 0x0004f00000301000 */
[----:B------:R2:W4:Y:S02]  /*1960*/  F2F.F32.F64 R39, R20 ;  /* 0x0000001400277310 */ /* 0x0005240000301000 */
.L_x_19:
[----:B------:R-:W-:Y:S05]  /*1970*/  BSYNC.RECONVERGENT B4 ;  /* 0x0000000000047941 */ /* 0x000fea0003800200 */
.L_x_17:
[----:B-12---:R-:W1:Y:S01]  /*1980*/  LDC.64 R20, c[0x0][0x380] ;  /* 0x0000e000ff147b82 */ /* 0x006e620000000a00 */
[----:B------:R-:W-:-:S04]  /*1990*/  IMAD.U32 R0, RZ, RZ, UR21 ;  /* 0x00000015ff007e24 */ /* 0x000fc8000f8e00ff */
[----:B------:R-:W-:-:S04]  /*19a0*/  IMAD R19, R37, R0, R19 ;  /* 0x0000000025137224 */ /* 0x000fc800078e0213 */
[----:B------:R-:W-:-:S04]  /*19b0*/  IMAD R19, R19, 0x3, RZ ;  /* 0x0000000313137824 */ /* 0x000fc800078e02ff */
[----:B-1----:R-:W-:-:S05]  /*19c0*/  IMAD.WIDE R20, R19, 0x4, R20 ;  /* 0x0000000413147825 */ /* 0x002fca00078e0214 */
[----:B----4-:R1:W-:Y:S04]  /*19d0*/  REDG.E.ADD.F32.FTZ.RN.STRONG.GPU desc[UR6][R20.64], R39 ;  /* 0x00000027140079a6 */ /* 0x0103e8000c12f306 */
[----:B---3--:R1:W-:Y:S04]  /*19e0*/  REDG.E.ADD.F32.FTZ.RN.STRONG.GPU desc[UR6][R20.64+0x4], R40 ;  /* 0x00000428140079a6 */ /* 0x0083e8000c12f306 */
[----:B0-----:R1:W-:Y:S02]  /*19f0*/  REDG.E.ADD.F32.FTZ.RN.STRONG.GPU desc[UR6][R20.64+0x8], R26 ;  /* 0x0000081a140079a6 */ /* 0x0013e4000c12f306 */
.L_x_10:
[----:B------:R-:W-:Y:S05]  /*1a00*/  BSYNC.RECONVERGENT B3 ;  /* 0x0000000000037941 */ /* 0x000fea0003800200 */
.L_x_9:
[----:B------:R-:W-:Y:S01]  /*1a10*/  FMUL R19, R38, R38 ;  /* 0x0000002626137220 */ /* 0x000fe20000400000 */
[----:B------:R-:W-:Y:S03]  /*1a20*/  BSSY.RECONVERGENT B3, `(.L_x_20) ;  /* 0x0000091000037945 */ /* 0x000fe60003800200 */
[C---:B------:R-:W-:Y:S01]  /*1a30*/  FFMA R19, R18.reuse, R18, -R19 ;  /* 0x0000001212137223 */ /* 0x040fe20000000813 */
[----:B------:R-:W-:-:S03]  /*1a40*/  FADD R18, R18, R18 ;  /* 0x0000001212127221 */ /* 0x000fc60000000000 */
[----:B------:R-:W-:Y:S01]  /*1a50*/  FADD R37, R10, R19 ;  /* 0x000000130a257221 */ /* 0x000fe20000000000 */
        /* <DEDUP_REMOVED lines=11> */
[----:B------:R-:W-:-:S04]  /*1b10*/  FSETP.GE.AND P1, PT, R18, RZ, PT ;  /* 0x000000ff1200720b */ /* 0x000fc80003f26000 */
[----:B------:R-:W0:Y:S01]  /*1b20*/  F2I.TRUNC.NTZ R39, R39 ;  /* 0x0000002700277305 */ /* 0x000e22000020f100 */
[----:B------:R-:W-:-:S07]  /*1b30*/  FSETP.LTU.OR P1, PT, R21, RZ, !P1 ;  /* 0x000000ff1500720b */ /* 0x000fce0004f29400 */
[----:B------:R-:W1:Y:S01]  /*1b40*/  F2I.TRUNC.NTZ R40, R40 ;  /* 0x0000002800287305 */ /* 0x000e62000020f100 */
[----:B0-----:R-:W-:-:S04]  /*1b50*/  ISETP.GE.OR P1, PT, R39, R0, P1 ;  /* 0x000000002700720c */ /* 0x001fc80000f26670 */
[----:B-1----:R-:W-:-:S13]  /*1b60*/  ISETP.GE.OR P1, PT, R40, UR20, P1 ;  /* 0x0000001428007c0c */ /* 0x002fda0008f26670 */
[----:B------:R-:W-:Y:S05]  /*1b70*/  @P1 BRA `(.L_x_21) ;  /* 0x0000000400ec1947 */ /* 0x000fea0003800000 */
[----:B------:R-:W-:Y:S01]  /*1b80*/  IADD3 R18, P1, PT, R16, 0x1, RZ ;  /* 0x0000000110127810 */ /* 0x000fe20007f3e0ff */
[----:B------:R-:W-:Y:S04]  /*1b90*/  BSSY.RECONVERGENT B4, `(.L_x_22) ;  /* 0x0000011000047945 */ /* 0x000fe80003800200 */
[----:B------:R-:W-:-:S04]  /*1ba0*/  IMAD.X R19, RZ, RZ, R17, P1 ;  /* 0x000000ffff137224 */ /* 0x000fc800008e0611 */
[----:B------:R-:W0:Y:S02]  /*1bb0*/  I2F.F64.U64 R20, R18 ;  /* 0x0000001200147312 */ /* 0x000e240000301800 */
[----:B0-----:R-:W-:-:S06]  /*1bc0*/  DADD R20, R20, 1 ;  /* 0x3ff0000014147429 */ /* 0x001fcc0000000000 */
[----:B------:R-:W0:Y:S04]  /*1bd0*/  MUFU.RCP64H R27, R21 ;  /* 0x00000015001b7308 */ /* 0x000e280000001800 */
[----:B------:R-:W-:-:S04]  /*1be0*/  IADD3 R26, PT, PT, R21, 0x300402, RZ ;  /* 0x00300402151a7810 */ /* 0x000fc80007ffe0ff */
[----:B------:R-:W-:Y:S02]  /*1bf0*/  FSETP.GEU.AND P1, PT, |R26|, 5.8789094863358348022e-39, PT ;  /* 0x004004021a00780b */ /* 0x000fe40003f2e200 */
        /* <DEDUP_REMOVED lines=10> */
.L_x_23:
[----:B------:R-:W-:Y:S05]  /*1ca0*/  BSYNC.RECONVERGENT B4 ;  /* 0x0000000000047941 */ /* 0x000fea0003800200 */
.L_x_22:
[-C--:B------:R-:W-:Y:S01]  /*1cb0*/  IMAD R0, R17, R16.reuse, RZ ;  /* 0x0000001011007224 */ /* 0x080fe200078e02ff */
[----:B------:R-:W-:Y:S01]  /*1cc0*/  F2F.F32.F64 R41, R24 ;  /* 0x0000001800297310 */ /* 0x000fe20000301000 */
[C---:B------:R-:W-:Y:S01]  /*1cd0*/  IMAD.WIDE.U32 R20, R16.reuse, R16, R16 ;  /* 0x0000001010147225 */ /* 0x040fe200078e0010 */
[----:B------:R-:W-:Y:S03]  /*1ce0*/  BSSY.RECONVERGENT B4, `(.L_x_24) ;  /* 0x0000019000047945 */ /* 0x000fe60003800200 */
[----:B------:R-:W-:Y:S01]  /*1cf0*/  IMAD R23, R16, R17, R0 ;  /* 0x0000001110177224 */ /* 0x000fe200078e0200 */
[----:B------:R-:W-:Y:S01]  /*1d00*/  IADD3 R18, P1, PT, R18, R20, RZ ;  /* 0x0000001412127210 */ /* 0x000fe20007f3e0ff */
[----:B------:R-:W-:-:S03]  /*1d10*/  IMAD.MOV.U32 R26, RZ, RZ, 0x1 ;  /* 0x00000001ff1a7424 */ /* 0x000fc600078e00ff */
[----:B------:R-:W-:-:S06]  /*1d20*/  IADD3.X R19, PT, PT, R19, R23, R21, P1, !PT ;  /* 0x0000001713137210 */ /* 0x000fcc0000ffe415 */
        /* <DEDUP_REMOVED lines=14> */
[----:B------:R-:W-:Y:S01]  /*1e10*/  MOV R23, R21 ;  /* 0x0000001500177202 */ /* 0x000fe20000000f00 */
[----:B------:R-:W-:Y:S01]  /*1e20*/  IMAD.MOV.U32 R24, RZ, RZ, 0x408f4000 ;  /* 0x408f4000ff187424 */ /* 0x000fe200078e00ff */
[----:B------:R-:W-:-:S07]  /*1e30*/  MOV R0, 0x1e50 ;  /* 0x00001e5000007802 */ /* 0x000fce0000000f00 */
[----:B------:R-:W-:Y:S05]  /*1e40*/  CALL.REL.NOINC `($__internal_1_$__cuda_sm20_div_rn_f64_full) ;  /* 0x00000010008c7944 */ /* 0x000fea0003c00000 */
[----:B------:R-:W-:Y:S01]  /*1e50*/  IMAD.MOV.U32 R22, RZ, RZ, R20 ;  /* 0x000000ffff167224 */ /* 0x000fe200078e0014 */
[----:B------:R-:W-:-:S07]  /*1e60*/  MOV R23, R21 ;  /* 0x0000001500177202 */ /* 0x000fce0000000f00 */
.L_x_25:
[----:B------:R-:W-:Y:S05]  /*1e70*/  BSYNC.RECONVERGENT B4 ;  /* 0x0000000000047941 */ /* 0x000fea0003800200 */
.L_x_24:
[----:B------:R-:W-:Y:S01]  /*1e80*/  DADD R20, R18, 200000 ;  /* 0x41086a0012147429 */ /* 0x000fe20000000000 */
[----:B------:R-:W-:Y:S01]  /*1e90*/  IMAD.MOV.U32 R24, RZ, RZ, 0x1 ;  /* 0x00000001ff187424 */ /* 0x000fe200078e00ff */
[----:B------:R-:W-:Y:S04]  /*1ea0*/  BSSY.RECONVERGENT B4, `(.L_x_26) ;  /* 0x0000014000047945 */ /* 0x000fe80003800200 */
        /* <DEDUP_REMOVED lines=8> */
[----:B------:R-:W-:Y:S01]  /*1f30*/  DFMA R26, R24, R26, R18 ;  /* 0x0000001a181a722b */ /* 0x000fe20000000012 */
[----:B------:R0:W1:Y:S09]  /*1f40*/  F2F.F32.F64 R18, R22 ;  /* 0x0000001600127310 */ /* 0x0000720000301000 */
[----:B------:R-:W-:-:S05]  /*1f50*/  FFMA R0, RZ, R21, R27 ;  /* 0x00000015ff007223 */ /* 0x000fca000000001b */
[----:B------:R-:W-:-:S13]  /*1f60*/  FSETP.GT.AND P1, PT, |R0|, 1.469367938527859385e-39, PT ;  /* 0x001000000000780b */ /* 0x000fda0003f24200 */
[----:B01----:R-:W-:Y:S05]  /*1f70*/  @P1 BRA `(.L_x_27) ;  /* 0x0000000000181947 */ /* 0x003fea0003800000 */
[----:B------:R-:W-:Y:S01]  /*1f80*/  IMAD.MOV.U32 R23, RZ, RZ, R21 ;  /* 0x000000ffff177224 */ /* 0x000fe200078e0015 */
[----:B------:R-:W-:Y:S02]  /*1f90*/  MOV R24, 0x40c38800 ;  /* 0x40c3880000187802 */ /* 0x000fe40000000f00 */
[----:B------:R-:W-:-:S07]  /*1fa0*/  MOV R0, 0x1fc0 ;  /* 0x00001fc000007802 */ /* 0x000fce0000000f00 */
[----:B------:R-:W-:Y:S05]  /*1fb0*/  CALL.REL.NOINC `($__internal_1_$__cuda_sm20_div_rn_f64_full) ;  /* 0x0000001000307944 */ /* 0x000fea0003c00000 */
[----:B------:R-:W-:Y:S02]  /*1fc0*/  IMAD.MOV.U32 R26, RZ, RZ, R20 ;  /* 0x000000ffff1a7224 */ /* 0x000fe400078e0014 */
[----:B------:R-:W-:-:S07]  /*1fd0*/  IMAD.MOV.U32 R27, RZ, RZ, R21 ;  /* 0x000000ffff1b7224 */ /* 0x000fce00078e0015 */
.L_x_27:
[----:B------:R-:W-:Y:S05]  /*1fe0*/  BSYNC.RECONVERGENT B4 ;  /* 0x0000000000047941 */ /* 0x000fea0003800200 */
.L_x_26:
[----:B------:R-:W-:Y:S01]  /*1ff0*/  IMAD.WIDE.U32 R22, R31, -0x55555555, RZ ;  /* 0xaaaaaaab1f167825 */ /* 0x000fe200078e00ff */
[----:B------:R0:W1:Y:S01]  /*2000*/  F2F.F32.F64 R26, R26 ;  /* 0x0000001a001a7310 */ /* 0x0000620000301000 */
[----:B------:R-:W-:Y:S02]  /*2010*/  BSSY.RECONVERGENT B4, `(.L_x_28) ;  /* 0x000002a000047945 */ /* 0x000fe40003800200 */
[----:B------:R-:W-:-:S04]  /*2020*/  IMAD.WIDE.U32 R24, R30, -0x55555555, RZ ;  /* 0xaaaaaaab1e187825 */ /* 0x000fc800078e00ff */
[----:B------:R-:W-:-:S04]  /*2030*/  IMAD.WIDE.U32 R22, P1, R30, -0x55555556, R22 ;  /* 0xaaaaaaaa1e167825 */ /* 0x000fc80007820016 */
[----:B------:R-:W-:Y:S01]  /*2040*/  IMAD.MOV.U32 R20, RZ, RZ, R23 ;  /* 0x000000ffff147224 */ /* 0x000fe200078e0017 */
[----:B------:R-:W-:Y:S02]  /*2050*/  IADD3.X R21, PT, PT, RZ, RZ, RZ, P1, !PT ;  /* 0x000000ffff157210 */ /* 0x000fe40000ffe4ff */
[----:B------:R-:W-:-:S05]  /*2060*/  IADD3 RZ, P1, PT, R25, R22, RZ ;  /* 0x0000001619ff7210 */ /* 0x000fca0007f3e0ff */
[----:B------:R-:W-:-:S05]  /*2070*/  IMAD.WIDE.U32.X R20, R31, -0x55555556, R20, P1 ;  /* 0xaaaaaaaa1f147825 */ /* 0x000fca00008e0414 */
[--C-:B------:R-:W-:Y:S02]  /*2080*/  SHF.R.U32.HI R0, RZ, 0x1, R21.reuse ;  /* 0x00000001ff007819 */ /* 0x100fe40000011615 */
[----:B------:R-:W-:-:S03]  /*2090*/  SHF.R.U64 R19, R20, 0x1, R21 ;  /* 0x0000000114137819 */ /* 0x000fc60000001215 */
[----:B------:R-:W-:Y:S02]  /*20a0*/  IMAD R0, R0, -0x3, RZ ;  /* 0xfffffffd00007824 */ /* 0x000fe400078e02ff */
[----:B------:R-:W-:-:S05]  /*20b0*/  IMAD.WIDE.U32 R20, R19, -0x3, R16 ;  /* 0xfffffffd13147825 */ /* 0x000fca00078e0010 */
[----:B------:R-:W-:Y:S02]  /*20c0*/  IADD3 R0, PT, PT, R21, -R19, R0 ;  /* 0x8000001315007210 */ /* 0x000fe40007ffe000 */
[----:B------:R-:W-:-:S05]  /*20d0*/  IADD3 R20, P1, PT, R20, 0x1, RZ ;  /* 0x0000000114147810 */ /* 0x000fca0007f3e0ff */
[----:B------:R-:W-:Y:S01]  /*20e0*/  IMAD.X R0, RZ, RZ, R0, P1 ;  /* 0x000000ffff007224 */ /* 0x000fe200008e0600 */
[----:B------:R-:W-:-:S04]  /*20f0*/  ISETP.NE.U32.AND P1, PT, R20, RZ, PT ;  /* 0x000000ff1400720c */ /* 0x000fc80003f25070 */
[----:B------:R-:W-:-:S13]  /*2100*/  ISETP.NE.AND.EX P1, PT, R0, RZ, PT, P1 ;  /* 0x000000ff0000720c */ /* 0x000fda0003f25310 */
[----:B01----:R-:W-:Y:S05]  /*2110*/  @!P1 BRA `(.L_x_29) ;  /* 0x0000000000449947 */ /* 0x003fea0003800000 */
[----:B------:R-:W-:Y:S01]  /*2120*/  ISETP.NE.U32.AND P1, PT, R20, 0x1, PT ;  /* 0x000000011400780c */ /* 0x000fe20003f25070 */
        /* <DEDUP_REMOVED lines=16> */
.L_x_29:
[----:B------:R-:W0:Y:S01]  /*2230*/  F2F.F64.F32 R22, R41 ;  /* 0x0000002900167310 */ /* 0x000e220000201800 */
[----:B------:R-:W-:Y:S01]  /*2240*/  UMOV UR4, 0x9999999a ;  /* 0x9999999a00047882 */ /* 0x000fe20000000000 */
[----:B------:R-:W-:-:S06]  /*2250*/  UMOV UR5, 0x3fb99999 ;  /* 0x3fb9999900057882 */ /* 0x000fcc0000000000 */
[----:B------:R-:W1:Y:S01]  /*2260*/  F2F.F64.F32 R20, R26 ;  /* 0x0000001a00147310 */ /* 0x000e620000201800 */
[----:B0-----:R-:W-:-:S07]  /*2270*/  DADD R22, R22, UR4 ;  /* 0x0000000416167e29 */ /* 0x001fce0008000000 */
[----:B------:R2:W3:Y:S01]  /*2280*/  F2F.F32.F64 R41, R22 ;  /* 0x0000001600297310 */ /* 0x0004e20000301000 */
[----:B-1----:R-:W-:-:S07]  /*2290*/  DADD R20, R20, UR4 ;  /* 0x0000000414147e29 */ /* 0x002fce0008000000 */
[----:B------:R2:W4:Y:S04]  /*22a0*/  F2F.F32.F64 R26, R20 ;  /* 0x00000014001a7310 */ /* 0x0005280000301000 */
.L_x_30:
[----:B------:R-:W-:Y:S05]  /*22b0*/  BSYNC.RECONVERGENT B4 ;  /* 0x0000000000047941 */ /* 0x000fea0003800200 */
.L_x_28:
[----:B-12---:R-:W1:Y:S01]  /*22c0*/  LDC.64 R20, c[0x0][0x380] ;  /* 0x0000e000ff147b82 */ /* 0x006e620000000a00 */
[----:B------:R-:W-:-:S04]  /*22d0*/  IMAD R39, R40, UR21, R39 ;  /* 0x0000001528277c24 */ /* 0x000fc8000f8e0227 */
[----:B------:R-:W-:-:S04]  /*22e0*/  IMAD R39, R39, 0x3, RZ ;  /* 0x0000000327277824 */ /* 0x000fc800078e02ff */
[----:B-1----:R-:W-:-:S05]  /*22f0*/  IMAD.WIDE R20, R39, 0x4, R20 ;  /* 0x0000000427147825 */ /* 0x002fca00078e0214 */
[----:B---3--:R1:W-:Y:S04]  /*2300*/  REDG.E.ADD.F32.FTZ.RN.STRONG.GPU desc[UR6][R20.64], R41 ;  /* 0x00000029140079a6 */ /* 0x0083e8000c12f306 */
[----:B0-----:R1:W-:Y:S04]  /*2310*/  REDG.E.ADD.F32.FTZ.RN.STRONG.GPU desc[UR6][R20.64+0x4], R18 ;  /* 0x00000412140079a6 */ /* 0x0013e8000c12f306 */
[----:B----4-:R1:W-:Y:S02]  /*2320*/  REDG.E.ADD.F32.FTZ.RN.STRONG.GPU desc[UR6][R20.64+0x8], R26 ;  /* 0x0000081a140079a6 */ /* 0x0103e4000c12f306 */
.L_x_21:
[----:B------:R-:W-:Y:S05]  /*2330*/  BSYNC.RECONVERGENT B3 ;  /* 0x0000000000037941 */ /* 0x000fea0003800200 */
.L_x_20:
[----:B------:R-:W-:-:S04]  /*2340*/  IADD3 R16, P1, PT, R16, 0x2, RZ ;  /* 0x0000000210107810 */ /* 0x000fc80007f3e0ff */
[----:B------:R-:W-:Y:S02]  /*2350*/  IADD3 R0, P2, PT, R16, -R15, RZ ;  /* 0x8000000f10007210 */ /* 0x000fe40007f5e0ff */
[----:B------:R-:W-:Y:S02]  /*2360*/  IADD3.X R17, PT, PT, RZ, R17, RZ, P1, !PT ;  /* 0x00000011ff117210 */ /* 0x000fe40000ffe4ff */
[----:B------:R-:W-:-:S03]  /*2370*/  ISETP.NE.U32.AND P1, PT, R0, RZ, PT ;  /* 0x000000ff0000720c */ /* 0x000fc60003f25070 */
[----:B------:R-:W-:Y:S01]  /*2380*/  IMAD.X R0, R17, 0x1, ~R13, P2 ;  /* 0x0000000111007824 */ /* 0x000fe200010e0e0d */
[----:B------:R-:W-:-:S04]  /*2390*/  IADD3 R30, P2, PT, R30, 0x2, RZ ;  /* 0x000000021e1e7810 */ /* 0x000fc80007f5e0ff */
[----:B------:R-:W-:Y:S01]  /*23a0*/  ISETP.NE.AND.EX P1, PT, R0, RZ, PT, P1 ;  /* 0x000000ff0000720c */ /* 0x000fe20003f25310 */
[----:B------:R-:W-:-:S12]  /*23b0*/  IMAD.X R31, RZ, RZ, R31, P2 ;  /* 0x000000ffff1f7224 */ /* 0x000fd800010e061f */
[----:B------:R-:W-:Y:S05]  /*23c0*/  @P1 BRA `(.L_x_31) ;  /* 0xffffffec004c1947 */ /* 0x000fea000383ffff */
[----:B------:R-:W-:Y:S05]  /*23d0*/  BSYNC B0 ;  /* 0x0000000000007941 */ /* 0x000fea0003800000 */
.L_x_8:
[----:B------:R-:W-:Y:S02]  /*23e0*/  MOV R16, R13 ;  /* 0x0000000d00107202 */ /* 0x000fe40000000f00 */
[----:B------:R-:W-:-:S07]  /*23f0*/  LOP3.LUT R15, R12, 0xfffffffe, RZ, 0xc0, !PT ;  /* 0xfffffffe0c0f7812 */ /* 0x000fce00078ec0ff */
.L_x_7:
[----:B------:R-:W-:Y:S05]  /*2400*/  BSYNC B1 ;  /* 0x0000000000017941 */ /* 0x000fea0003800000 */
.L_x_6:
[----:B------:R-:W-:-:S04]  /*2410*/  LOP3.LUT R12, R12, 0x1, RZ, 0xc0, !PT ;  /* 0x000000010c0c7812 */ /* 0x000fc800078ec0ff */
[----:B------:R-:W-:-:S04]  /*2420*/  ISETP.NE.U32.AND P1, PT, R12, 0x1, PT ;  /* 0x000000010c00780c */ /* 0x000fc80003f25070 */
[----:B------:R-:W-:-:S13]  /*2430*/  ISETP.NE.U32.AND.EX P1, PT, RZ, RZ, PT, P1 ;  /* 0x000000ffff00720c */ /* 0x000fda0003f25110 */
[----:B------:R-:W-:Y:S05]  /*2440*/  @P1 BRA `(.L_x_5) ;  /* 0x0000000800581947 */ /* 0x000fea0003800000 */
[----:B------:R-:W2:Y:S01]  /*2450*/  LDCU.64 UR4, c[0x0][0x3a8] ;  /* 0x00007500ff0477ac */ /* 0x000ea20008000a00 */
[----:B------:R-:W-:Y:S01]  /*2460*/  FMUL R0, R38, R38 ;  /* 0x0000002626007220 */ /* 0x000fe20000400000 */
[----:B------:R-:W3:Y:S03]  /*2470*/  LDCU.128 UR12, c[0x0][0x3b0] ;  /* 0x00007600ff0c77ac */ /* 0x000ee60008000c00 */
[C---:B------:R-:W-:Y:S01]  /*2480*/  FFMA R13, R37.reuse, R37, -R0 ;  /* 0x00000025250d7223 */ /* 0x040fe20000000800 */
[----:B------:R-:W-:-:S03]  /*2490*/  FADD R0, R37, R37 ;  /* 0x0000002525007221 */ /* 0x000fc60000000000 */
[----:B------:R-:W-:Y:S01]  /*24a0*/  FADD R13, R10, R13 ;  /* 0x0000000d0a0d7221 */ /* 0x000fe20000000000 */
[----:B------:R-:W-:-:S03]  /*24b0*/  FFMA R0, R0, R38, R11 ;  /* 0x0000002600007223 */ /* 0x000fc6000000000b */
[----:B--2---:R-:W-:Y:S01]  /*24c0*/  FADD R13, R13, -UR4 ;  /* 0x800000040d0d7e21 */ /* 0x004fe20008000000 */
[----:B------:R-:W-:Y:S01]  /*24d0*/  FADD R0, R0, -UR5 ;  /* 0x8000000500007e21 */ /* 0x000fe20008000000 */
[----:B------:R-:W2:Y:S02]  /*24e0*/  LDCU.64 UR4, c[0x0][0x388] ;  /* 0x00007100ff0477ac */ /* 0x000ea40008000a00 */
[C---:B---3--:R-:W-:Y:S01]  /*24f0*/  FMUL R11, R13.reuse, UR12 ;  /* 0x0000000c0d0b7c20 */ /* 0x048fe20008400000 */
        /* <DEDUP_REMOVED lines=8> */
[----:B------:R-:W2:Y:S01]  /*2580*/  F2I.TRUNC.NTZ R11, R11 ;  /* 0x0000000b000b7305 */ /* 0x000ea2000020f100 */
[----:B------:R-:W-:-:S07]  /*2590*/  FSETP.LTU.OR P1, PT, R17, RZ, !P1 ;  /* 0x000000ff1100720b */ /* 0x000fce0004f29400 */
[----:B------:R-:W3:Y:S01]  /*25a0*/  F2I.TRUNC.NTZ R10, R10 ;  /* 0x0000000a000a7305 */ /* 0x000ee2000020f100 */
[----:B--2---:R-:W-:-:S04]  /*25b0*/  ISETP.GE.OR P1, PT, R11, UR4, P1 ;  /* 0x000000040b007c0c */ /* 0x004fc80008f26670 */
[----:B---3--:R-:W-:-:S13]  /*25c0*/  ISETP.GE.OR P1, PT, R10, UR5, P1 ;  /* 0x000000050a007c0c */ /* 0x008fda0008f26670 */
[----:B------:R-:W-:Y:S05]  /*25d0*/  @P1 BRA `(.L_x_5) ;  /* 0x0000000400f41947 */ /* 0x000fea0003800000 */
[----:B------:R-:W-:Y:S01]  /*25e0*/  IMAD.MOV.U32 R22, RZ, RZ, R15 ;  /* 0x000000ffff167224 */ /* 0x000fe200078e000f */
[----:B------:R-:W-:Y:S01]  /*25f0*/  BSSY.RECONVERGENT B0, `(.L_x_32) ;  /* 0x0000015000007945 */ /* 0x000fe20003800200 */
[----:B------:R-:W-:-:S04]  /*2600*/  IMAD.MOV.U32 R23, RZ, RZ, R16 ;  /* 0x000000ffff177224 */ /* 0x000fc800078e0010 */
[----:B------:R-:W2:Y:S02]  /*2610*/  I2F.F64.U64 R12, R22 ;  /* 0x00000016000c7312 */ /* 0x000ea40000301800 */
[----:B--2---:R-:W-:-:S06]  /*2620*/  DADD R24, R12, 1 ;  /* 0x3ff000000c187429 */ /* 0x004fcc0000000000 */
[----:B------:R-:W0:Y:S04]  /*2630*/  MUFU.RCP64H R13, R25 ;  /* 0x00000019000d7308 */ /* 0x000e280000001800 */
[----:B------:R-:W-:-:S04]  /*2640*/  IADD3 R12, PT, PT, R25, 0x300402, RZ ;  /* 0x00300402190c7810 */ /* 0x000fc80007ffe0ff */
[----:B------:R-:W-:Y:S02]  /*2650*/  FSETP.GEU.AND P1, PT, |R12|, 5.8789094863358348022e-39, PT ;  /* 0x004004020c00780b */ /* 0x000fe40003f2e200 */
[----:B01----:R-:W-:-:S08]  /*2660*/  DFMA R18, -R24, R12, 1 ;  /* 0x3ff000001812742b */ /* 0x003fd0000000010c */
[----:B------:R-:W-:-:S08]  /*2670*/  DFMA R18, R18, R18, R18 ;  /* 0x000000121212722b */ /* 0x000fd00000000012 */
[----:B------:R-:W-:-:S08]  /*2680*/  DFMA R18, R12, R18, R12 ;  /* 0x000000120c12722b */ /* 0x000fd0000000000c */
[----:B------:R-:W-:-:S08]  /*2690*/  DFMA R20, -R24, R18, 1 ;  /* 0x3ff000001814742b */ /* 0x000fd00000000112 */
[----:B------:R-:W-:Y:S01]  /*26a0*/  DFMA R12, R18, R20, R18 ;  /* 0x00000014120c722b */ /* 0x000fe20000000012 */
[----:B------:R-:W-:Y:S10]  /*26b0*/  @P1 BRA `(.L_x_33) ;  /* 0x0000000000201947 */ /* 0x000ff40003800000 */
[----:B------:R-:W-:Y:S01]  /*26c0*/  LOP3.LUT R22, R25, 0x7fffffff, RZ, 0xc0, !PT ;  /* 0x7fffffff19167812 */ /* 0x000fe200078ec0ff */
[----:B------:R-:W-:Y:S01]  /*26d0*/  IMAD.MOV.U32 R20, RZ, RZ, R24 ;  /* 0x000000ffff147224 */ /* 0x000fe200078e0018 */
[----:B------:R-:W-:Y:S01]  /*26e0*/  MOV R0, 0x2720 ;  /* 0x0000272000007802 */ /* 0x000fe20000000f00 */
[----:B------:R-:W-:Y:S01]  /*26f0*/  IMAD.MOV.U32 R21, RZ, RZ, R25 ;  /* 0x000000ffff157224 */ /* 0x000fe200078e0019 */
[----:B------:R-:W-:-:S07]  /*2700*/  IADD3 R22, PT, PT, R22, -0x100000, RZ ;  /* 0xfff0000016167810 */ /* 0x000fce0007ffe0ff */
[----:B------:R-:W-:Y:S05]  /*2710*/  CALL.REL.NOINC `($__internal_0_$__cuda_sm20_dblrcp_rn_slowpath_v3) ;  /* 0x0000000400b87944 */ /* 0x000fea0003c00000 */
[----:B------:R-:W-:Y:S02]  /*2720*/  IMAD.MOV.U32 R12, RZ, RZ, R24 ;  /* 0x000000ffff0c7224 */ /* 0x000fe400078e0018 */
[----:B------:R-:W-:-:S07]  /*2730*/  IMAD.MOV.U32 R13, RZ, RZ, R25 ;  /* 0x000000ffff0d7224 */ /* 0x000fce00078e0019 */
.L_x_33:
[----:B------:R-:W-:Y:S05]  /*2740*/  BSYNC.RECONVERGENT B0 ;  /* 0x0000000000007941 */ /* 0x000fea0003800200 */
.L_x_32:
        /* <DEDUP_REMOVED lines=25> */
.L_x_35:
[----:B------:R-:W-:Y:S05]  /*28e0*/  BSYNC.RECONVERGENT B0 ;  /* 0x0000000000007941 */ /* 0x000fea0003800200 */
.L_x_34:
[----:B------:R-:W-:Y:S01]  /*28f0*/  DADD R22, R18, 200000 ;  /* 0x41086a0012167429 */ /* 0x000fe20000000000 */
[----:B------:R0:W1:Y:S01]  /*2900*/  F2F.F32.F64 R12, R20 ;  /* 0x00000014000c7310 */ /* 0x0000620000301000 */
[----:B------:R-:W-:Y:S01]  /*2910*/  IMAD.MOV.U32 R18, RZ, RZ, 0x1 ;  /* 0x00000001ff127424 */ /* 0x000fe200078e00ff */
[----:B------:R-:W-:Y:S06]  /*2920*/  BSSY.RECONVERGENT B0, `(.L_x_36) ;  /* 0x0000013000007945 */ /* 0x000fec0003800200 */
        /* <DEDUP_REMOVED lines=18> */
.L_x_37:
[----:B------:R-:W-:Y:S05]  /*2a50*/  BSYNC.RECONVERGENT B0 ;  /* 0x0000000000007941 */ /* 0x000fea0003800200 */
.L_x_36:
[----:B------:R-:W-:Y:S01]  /*2a60*/  IMAD.WIDE.U32 R20, R16, -0x55555555, RZ ;  /* 0xaaaaaaab10147825 */ /* 0x000fe200078e00ff */
[----:B------:R-:W-:Y:S03]  /*2a70*/  BSSY.RECONVERGENT B0, `(.L_x_38) ;  /* 0x000002b000007945 */ /* 0x000fe60003800200 */
[----:B------:R-:W-:Y:S02]  /*2a80*/  IMAD.MOV.U32 R14, RZ, RZ, R15 ;  /* 0x000000ffff0e7224 */ /* 0x000fe400078e000f */
[----:B------:R-:W-:-:S04]  /*2a90*/  IMAD.WIDE.U32 R22, P1, R15, -0x55555556, R20 ;  /* 0xaaaaaaaa0f167825 */ /* 0x000fc80007820014 */
[----:B------:R-:W-:Y:S01]  /*2aa0*/  IMAD.WIDE.U32 R20, R15, -0x55555555, RZ ;  /* 0xaaaaaaab0f147825 */ /* 0x000fe200078e00ff */
[----:B------:R-:W-:Y:S02]  /*2ab0*/  IADD3.X R25, PT, PT, RZ, RZ, RZ, P1, !PT ;  /* 0x000000ffff197210 */ /* 0x000fe40000ffe4ff */
[----:B------:R-:W-:Y:S01]  /*2ac0*/  MOV R15, R16 ;  /* 0x00000010000f7202 */ /* 0x000fe20000000f00 */
[----:B------:R-:W-:Y:S01]  /*2ad0*/  IMAD.MOV.U32 R24, RZ, RZ, R23 ;  /* 0x000000ffff187224 */ /* 0x000fe200078e0017 */
[----:B------:R-:W-:Y:S01]  /*2ae0*/  IADD3 RZ, P1, PT, R21, R22, RZ ;  /* 0x0000001615ff7210 */ /* 0x000fe20007f3e0ff */
[----:B------:R0:W1:Y:S04]  /*2af0*/  F2F.F32.F64 R23, R18 ;  /* 0x0000001200177310 */ /* 0x0000680000301000 */
[----:B------:R-:W-:-:S05]  /*2b00*/  IMAD.WIDE.U32.X R20, R16, -0x55555556, R24, P1 ;  /* 0xaaaaaaaa10147825 */ /* 0x000fca00008e0418 */
[--C-:B------:R-:W-:Y:S02]  /*2b10*/  SHF.R.U64 R17, R20, 0x1, R21.reuse ;  /* 0x0000000114117819 */ /* 0x100fe40000001215 */
[----:B------:R-:W-:-:S03]  /*2b20*/  SHF.R.U32.HI R20, RZ, 0x1, R21 ;  /* 0x00000001ff147819 */ /* 0x000fc60000011615 */
[----:B------:R-:W-:-:S04]  /*2b30*/  IMAD.WIDE.U32 R14, R17, -0x3, R14 ;  /* 0xfffffffd110e7825 */ /* 0x000fc800078e000e */
[----:B------:R-:W-:Y:S01]  /*2b40*/  IMAD R20, R20, -0x3, RZ ;  /* 0xfffffffd14147824 */ /* 0x000fe200078e02ff */
[----:B------:R-:W-:-:S04]  /*2b50*/  ISETP.NE.U32.AND P1, PT, R14, RZ, PT ;  /* 0x000000ff0e00720c */ /* 0x000fc80003f25070 */
[----:B------:R-:W-:-:S04]  /*2b60*/  IADD3 R20, PT, PT, R15, -R17, R20 ;  /* 0x800000110f147210 */ /* 0x000fc80007ffe014 */
        /* <DEDUP_REMOVED lines=19> */
.L_x_39:
        /* <DEDUP_REMOVED lines=8> */
.L_x_40:
[----:B------:R-:W-:Y:S05]  /*2d20*/  BSYNC.RECONVERGENT B0 ;  /* 0x0000000000007941 */ /* 0x000fea0003800200 */
.L_x_38:
[----:B------:R-:W5:Y:S01]  /*2d30*/  LDCU UR4, c[0x0][0x388] ;  /* 0x00007100ff0477ac */ /* 0x000f620008000800 */
[----:B--2---:R-:W2:Y:S01]  /*2d40*/  LDC.64 R14, c[0x0][0x380] ;  /* 0x0000e000ff0e7b82 */ /* 0x004ea20000000a00 */
[----:B-----5:R-:W-:-:S04]  /*2d50*/  IMAD R10, R10, UR4, R11 ;  /* 0x000000040a0a7c24 */ /* 0x020fc8000f8e020b */
[----:B------:R-:W-:-:S04]  /*2d60*/  IMAD R11, R10, 0x3, RZ ;  /* 0x000000030a0b7824 */ /* 0x000fc800078e02ff */
[----:B--2---:R-:W-:-:S05]  /*2d70*/  IMAD.WIDE R10, R11, 0x4, R14 ;  /* 0x000000040b0a7825 */ /* 0x004fca00078e020e */
[----:B---3--:R2:W-:Y:S04]  /*2d80*/  REDG.E.ADD.F32.FTZ.RN.STRONG.GPU desc[UR6][R10.64], R13 ;  /* 0x0000000d0a0079a6 */ /* 0x0085e8000c12f306 */
[----:B0-----:R2:W-:Y:S04]  /*2d90*/  REDG.E.ADD.F32.FTZ.RN.STRONG.GPU desc[UR6][R10.64+0x4], R12 ;  /* 0x0000040c0a0079a6 */ /* 0x0015e8000c12f306 */
[----:B----4-:R2:W-:Y:S02]  /*2da0*/  REDG.E.ADD.F32.FTZ.RN.STRONG.GPU desc[UR6][R10.64+0x8], R23 ;  /* 0x000008170a0079a6 */ /* 0x0105e4000c12f306 */
.L_x_5:
[----:B------:R-:W-:Y:S05]  /*2db0*/  BSYNC B2 ;  /* 0x0000000000027941 */ /* 0x000fea0003800000 */
.L_x_4:
[----:B------:R-:W-:Y:S05]  /*2dc0*/  @P0 BRA `(.L_x_41) ;  /* 0xffffffd400340947 */ /* 0x000fea000383ffff */
.L_x_0:
[----:B------:R-:W-:Y:S05]  /*2dd0*/  WARPSYNC.ALL ;  /* 0x0000000000007948 */ /* 0x000fea0003800000 */
[----:B------:R-:W-:Y:S06]  /*2de0*/  BAR.SYNC.DEFER_BLOCKING 0x0 ;  /* 0x0000000000007b1d */ /* 0x000fec0000010000 */
[----:B------:R-:W-:Y:S05]  /*2df0*/  EXIT ;  /* 0x000000000000794d */ /* 0x000fea0003800000 */
        .weak           $__internal_0_$__cuda_sm20_dblrcp_rn_slowpath_v3
        .type           $__internal_0_$__cuda_sm20_dblrcp_rn_slowpath_v3,@function
        .size           $__internal_0_$__cuda_sm20_dblrcp_rn_slowpath_v3,($__internal_1_$__cuda_sm20_div_rn_f64_full - $__internal_0_$__cuda_sm20_dblrcp_rn_slowpath_v3)
$__internal_0_$__cuda_sm20_dblrcp_rn_slowpath_v3:
[----:B------:R-:W-:Y:S01]  /*2e00*/  DSETP.GTU.AND P1, PT, |R20|, +INF , PT ;  /* 0x7ff000001400742a */ /* 0x000fe20003f2c200 */
[----:B------:R-:W-:-:S13]  /*2e10*/  BSSY.RECONVERGENT B5, `(.L_x_42) ;  /* 0x0000023000057945 */ /* 0x000fda0003800200 */
[----:B------:R-:W-:Y:S05]  /*2e20*/  @P1 BRA `(.L_x_43) ;  /* 0x00000000007c1947 */ /* 0x000fea0003800000 */
[----:B------:R-:W-:-:S05]  /*2e30*/  LOP3.LUT R26, R21, 0x7fffffff, RZ, 0xc0, !PT ;  /* 0x7fffffff151a7812 */ /* 0x000fca00078ec0ff */
[----:B------:R-:W-:-:S05]  /*2e40*/  VIADD R23, R26, 0xffffffff ;  /* 0xffffffff1a177836 */ /* 0x000fca0000000000 */
[----:B------:R-:W-:-:S13]  /*2e50*/  ISETP.GE.U32.AND P1, PT, R23, 0x7fefffff, PT ;  /* 0x7fefffff1700780c */ /* 0x000fda0003f26070 */
[----:B------:R-:W-:Y:S01]  /*2e60*/  @P1 LOP3.LUT R25, R21, 0x7ff00000, RZ, 0x3c, !PT ;  /* 0x7ff0000015191812 */ /* 0x000fe200078e3cff */
[----:B------:R-:W-:Y:S01]  /*2e70*/  @P1 IMAD.MOV.U32 R24, RZ, RZ, RZ ;  /* 0x000000ffff181224 */ /* 0x000fe200078e00ff */
[----:B------:R-:W-:Y:S06]  /*2e80*/  @P1 BRA `(.L_x_44) ;  /* 0x00000000006c1947 */ /* 0x000fec0003800000 */
[----:B------:R-:W-:-:S13]  /*2e90*/  ISETP.GE.U32.AND P1, PT, R26, 0x1000001, PT ;  /* 0x010000011a00780c */ /* 0x000fda0003f26070 */
[----:B------:R-:W-:Y:S05]  /*2ea0*/  @!P1 BRA `(.L_x_45) ;  /* 0x0000000000389947 */ /* 0x000fea0003800000 */
[----:B------:R-:W-:Y:S01]  /*2eb0*/  IADD3 R27, PT, PT, R21, -0x3fe00000, RZ ;  /* 0xc0200000151b7810 */ /* 0x000fe20007ffe0ff */
[----:B------:R-:W-:Y:S02]  /*2ec0*/  IMAD.MOV.U32 R26, RZ, RZ, R20 ;  /* 0x000000ffff1a7224 */ /* 0x000fe400078e0014 */
[----:B------:R-:W-:Y:S01]  /*2ed0*/  IMAD.MOV.U32 R24, RZ, RZ, R22 ;  /* 0x000000ffff187224 */ /* 0x000fe200078e0016 */
[----:B------:R-:W0:Y:S05]  /*2ee0*/  MUFU.RCP64H R25, R27 ;  /* 0x0000001b00197308 */ /* 0x000e2a0000001800 */
[----:B0-----:R-:W-:-:S08]  /*2ef0*/  DFMA R22, -R26, R24, 1 ;  /* 0x3ff000001a16742b */ /* 0x001fd00000000118 */
[----:B------:R-:W-:-:S08]  /*2f00*/  DFMA R22, R22, R22, R22 ;  /* 0x000000161616722b */ /* 0x000fd00000000016 */
[----:B------:R-:W-:-:S08]  /*2f10*/  DFMA R22, R24, R22, R24 ;  /* 0x000000161816722b */ /* 0x000fd00000000018 */
[----:B------:R-:W-:-:S08]  /*2f20*/  DFMA R26, -R26, R22, 1 ;  /* 0x3ff000001a1a742b */ /* 0x000fd00000000116 */
[----:B------:R-:W-:-:S08]  /*2f30*/  DFMA R24, R22, R26, R22 ;  /* 0x0000001a1618722b */ /* 0x000fd00000000016 */
[----:B------:R-:W-:-:S08]  /*2f40*/  DMUL R24, R24, 2.2250738585072013831e-308 ;  /* 0x0010000018187828 */ /* 0x000fd00000000000 */
[----:B------:R-:W-:-:S08]  /*2f50*/  DFMA R20, -R20, R24, 1 ;  /* 0x3ff000001414742b */ /* 0x000fd00000000118 */
[----:B------:R-:W-:-:S08]  /*2f60*/  DFMA R20, R20, R20, R20 ;  /* 0x000000141414722b */ /* 0x000fd00000000014 */
[----:B------:R-:W-:Y:S01]  /*2f70*/  DFMA R24, R24, R20, R24 ;  /* 0x000000141818722b */ /* 0x000fe20000000018 */
[----:B------:R-:W-:Y:S10]  /*2f80*/  BRA `(.L_x_44) ;  /* 0x00000000002c7947 */ /* 0x000ff40003800000 */
.L_x_45:
[----:B------:R-:W-:-:S06]  /*2f90*/  DMUL R24, R20, 8.11296384146066816958e+31 ;  /* 0x4690000014187828 */ /* 0x000fcc0000000000 */
[----:B------:R-:W0:Y:S02]  /*2fa0*/  MUFU.RCP64H R23, R25 ;  /* 0x0000001900177308 */ /* 0x000e240000001800 */
[----:B0-----:R-:W-:-:S08]  /*2fb0*/  DFMA R20, -R24, R22, 1 ;  /* 0x3ff000001814742b */ /* 0x001fd00000000116 */
[----:B------:R-:W-:-:S08]  /*2fc0*/  DFMA R20, R20, R20, R20 ;  /* 0x000000141414722b */ /* 0x000fd00000000014 */
[----:B------:R-:W-:-:S08]  /*2fd0*/  DFMA R20, R22, R20, R22 ;  /* 0x000000141614722b */ /* 0x000fd00000000016 */
[----:B------:R-:W-:-:S08]  /*2fe0*/  DFMA R24, -R24, R20, 1 ;  /* 0x3ff000001818742b */ /* 0x000fd00000000114 */
[----:B------:R-:W-:-:S08]  /*2ff0*/  DFMA R24, R20, R24, R20 ;  /* 0x000000181418722b */ /* 0x000fd00000000014 */
[----:B------:R-:W-:Y:S01]  /*3000*/  DMUL R24, R24, 8.11296384146066816958e+31 ;  /* 0x4690000018187828 */ /* 0x000fe20000000000 */
[----:B------:R-:W-:Y:S10]  /*3010*/  BRA `(.L_x_44) ;  /* 0x0000000000087947 */ /* 0x000ff40003800000 */
.L_x_43:
[----:B------:R-:W-:Y:S02]  /*3020*/  LOP3.LUT R25, R21, 0x80000, RZ, 0xfc, !PT ;  /* 0x0008000015197812 */ /* 0x000fe400078efcff */
[----:B------:R-:W-:-:S07]  /*3030*/  MOV R24, R20 ;  /* 0x0000001400187202 */ /* 0x000fce0000000f00 */
.L_x_44:
[----:B------:R-:W-:Y:S05]  /*3040*/  BSYNC.RECONVERGENT B5 ;  /* 0x0000000000057941 */ /* 0x000fea0003800200 */
.L_x_42:
[----:B------:R-:W-:Y:S02]  /*3050*/  IMAD.MOV.U32 R20, RZ, RZ, R0 ;  /* 0x000000ffff147224 */ /* 0x000fe400078e0000 */
[----:B------:R-:W-:-:S04]  /*3060*/  IMAD.MOV.U32 R21, RZ, RZ, 0x0 ;  /* 0x00000000ff157424 */ /* 0x000fc800078e00ff */
[----:B------:R-:W-:Y:S05]  /*3070*/  RET.REL.NODEC R20 `(_Z10accumulatePfiimffffffffffmj) ;  /* 0xffffffcc14e07950 */ /* 0x000fea0003c3ffff */
        .weak           $__internal_1_$__cuda_sm20_div_rn_f64_full
        .type           $__internal_1_$__cuda_sm20_div_rn_f64_full,@function
        .size           $__internal_1_$__cuda_sm20_div_rn_f64_full,(.L_x_53 - $__internal_1_$__cuda_sm20_div_rn_f64_full)
$__internal_1_$__cuda_sm20_div_rn_f64_full:
[C---:B------:R-:W-:Y:S01]  /*3080*/  FSETP.GEU.AND P1, PT, |R23|.reuse, 1.469367938527859385e-39, PT ;  /* 0x001000001700780b */ /* 0x040fe20003f2e200 */
[----:B------:R-:W-:Y:S01]  /*3090*/  IMAD.MOV.U32 R25, RZ, RZ, R24 ;  /* 0x000000ffff197224 */ /* 0x000fe200078e0018 */
[----:B------:R-:W-:Y:S01]  /*30a0*/  MOV R22, R20 ;  /* 0x0000001400167202 */ /* 0x000fe20000000f00 */
[----:B------:R-:W-:Y:S01]  /*30b0*/  IMAD.MOV.U32 R33, RZ, RZ, 0x1ca00000 ;  /* 0x1ca00000ff217424 */ /* 0x000fe200078e00ff */
[----:B------:R-:W-:Y:S01]  /*30c0*/  LOP3.LUT R21, R23, 0x800fffff, RZ, 0xc0, !PT ;  /* 0x800fffff17157812 */ /* 0x000fe200078ec0ff */
[----:B------:R-:W-:Y:S01]  /*30d0*/  IMAD.MOV.U32 R24, RZ, RZ, R14 ;  /* 0x000000ffff187224 */ /* 0x000fe200078e000e */
[----:B------:R-:W-:Y:S01]  /*30e0*/  FSETP.GEU.AND P3, PT, |R25|, 1.469367938527859385e-39, PT ;  /* 0x001000001900780b */ /* 0x000fe20003f6e200 */
[----:B------:R-:W-:Y:S01]  /*30f0*/  BSSY.RECONVERGENT B5, `(.L_x_46) ;  /* 0x0000054000057945 */ /* 0x000fe20003800200 */
[----:B------:R-:W-:Y:S02]  /*3100*/  LOP3.LUT R21, R21, 0x3ff00000, RZ, 0xfc, !PT ;  /* 0x3ff0000015157812 */ /* 0x000fe400078efcff */
[----:B------:R-:W-:-:S02]  /*3110*/  MOV R28, 0x1 ;  /* 0x00000001001c7802 */ /* 0x000fc40000000f00 */
[----:B------:R-:W-:Y:S01]  /*3120*/  LOP3.LUT R32, R25, 0x7ff00000, RZ, 0xc0, !PT ;  /* 0x7ff0000019207812 */ /* 0x000fe200078ec0ff */
[----:B------:R-:W-:Y:S01]  /*3130*/  @!P1 DMUL R20, R22, 8.98846567431157953865e+307 ;  /* 0x7fe0000016149828 */ /* 0x000fe20000000000 */
[----:B------:R-:W-:-:S03]  /*3140*/  LOP3.LUT R35, R23, 0x7ff00000, RZ, 0xc0, !PT ;  /* 0x7ff0000017237812 */ /* 0x000fc600078ec0ff */
[----:B------:R-:W-:Y:S01]  /*3150*/  IMAD.MOV.U32 R34, RZ, RZ, R32 ;  /* 0x000000ffff227224 */ /* 0x000fe200078e0020 */
[C---:B------:R-:W-:Y:S01]  /*3160*/  ISETP.GE.U32.AND P2, PT, R32.reuse, R35, PT ;  /* 0x000000232000720c */ /* 0x040fe20003f46070 */
[----:B------:R-:W0:Y:S01]  /*3170*/  MUFU.RCP64H R29, R21 ;  /* 0x00000015001d7308 */ /* 0x000e220000001800 */
[----:B------:R-:W-:Y:S02]  /*3180*/  @!P3 LOP3.LUT R26, R23, 0x7ff00000, RZ, 0xc0, !PT ;  /* 0x7ff00000171ab812 */ /* 0x000fe400078ec0ff */
[----:B------:R-:W-:Y:S02]  /*3190*/  SEL R27, R33, 0x63400000, !P2 ;  /* 0x63400000211b7807 */ /* 0x000fe40005000000 */
[----:B------:R-:W-:Y:S02]  /*31a0*/  @!P3 ISETP.GE.U32.AND P4, PT, R32, R26, PT ;  /* 0x0000001a2000b20c */ /* 0x000fe40003f86070 */
[----:B------:R-:W-:Y:S02]  /*31b0*/  LOP3.LUT R27, R27, 0x800fffff, R25, 0xf8, !PT ;  /* 0x800fffff1b1b7812 */ /* 0x000fe400078ef819 */
[----:B------:R-:W-:-:S02]  /*31c0*/  @!P3 SEL R26, R33, 0x63400000, !P4 ;  /* 0x63400000211ab807 */ /* 0x000fc40006000000 */
[----:B------:R-:W-:Y:S02]  /*31d0*/  @!P1 LOP3.LUT R35, R21, 0x7ff00000, RZ, 0xc0, !PT ;  /* 0x7ff0000015239812 */ /* 0x000fe400078ec0ff */
[----:B------:R-:W-:Y:S01]  /*31e0*/  @!P3 LOP3.LUT R26, R26, 0x80000000, R25, 0xf8, !PT ;  /* 0x800000001a1ab812 */ /* 0x000fe200078ef819 */
[----:B0-----:R-:W-:-:S08]  /*31f0*/  DFMA R42, R28, -R20, 1 ;  /* 0x3ff000001c2a742b */ /* 0x001fd00000000814 */
[----:B------:R-:W-:-:S08]  /*3200*/  DFMA R42, R42, R42, R42 ;  /* 0x0000002a2a2a722b */ /* 0x000fd0000000002a */
[----:B------:R-:W-:Y:S01]  /*3210*/  DFMA R28, R28, R42, R28 ;  /* 0x0000002a1c1c722b */ /* 0x000fe2000000001c */
[----:B------:R-:W-:Y:S01]  /*3220*/  @!P3 LOP3.LUT R43, R26, 0x100000, RZ, 0xfc, !PT ;  /* 0x001000001a2bb812 */ /* 0x000fe200078efcff */
[----:B------:R-:W-:Y:S01]  /*3230*/  IMAD.MOV.U32 R26, RZ, RZ, R24 ;  /* 0x000000ffff1a7224 */ /* 0x000fe200078e0018 */
[----:B------:R-:W-:-:S05]  /*3240*/  @!P3 MOV R42, RZ ;  /* 0x000000ff002ab202 */ /* 0x000fca0000000f00 */
[----:B------:R-:W-:Y:S02]  /*3250*/  DFMA R44, R28, -R20, 1 ;  /* 0x3ff000001c2c742b */ /* 0x000fe40000000814 */
[----:B------:R-:W-:-:S06]  /*3260*/  @!P3 DFMA R26, R26, 2, -R42 ;  /* 0x400000001a1ab82b */ /* 0x000fcc000000082a */
[----:B------:R-:W-:-:S04]  /*3270*/  DFMA R44, R28, R44, R28 ;  /* 0x0000002c1c2c722b */ /* 0x000fc8000000001c */
[----:B------:R-:W-:-:S04]  /*3280*/  @!P3 LOP3.LUT R34, R27, 0x7ff00000, RZ, 0xc0, !PT ;  /* 0x7ff000001b22b812 */ /* 0x000fc800078ec0ff */
[----:B------:R-:W-:Y:S01]  /*3290*/  DMUL R42, R44, R26 ;  /* 0x0000001a2c2a7228 */ /* 0x000fe20000000000 */
[----:B------:R-:W-:-:S05]  /*32a0*/  VIADD R36, R34, 0xffffffff ;  /* 0xffffffff22247836 */ /* 0x000fca0000000000 */
[----:B------:R-:W-:Y:S02]  /*32b0*/  ISETP.GT.U32.AND P1, PT, R36, 0x7feffffe, PT ;  /* 0x7feffffe2400780c */ /* 0x000fe40003f24070 */
[----:B------:R-:W-:Y:S01]  /*32c0*/  IADD3 R36, PT, PT, R35, -0x1, RZ ;  /* 0xffffffff23247810 */ /* 0x000fe20007ffe0ff */
[----:B------:R-:W-:-:S03]  /*32d0*/  DFMA R28, R42, -R20, R26 ;  /* 0x800000142a1c722b */ /* 0x000fc6000000001a */
[----:B------:R-:W-:-:S05]  /*32e0*/  ISETP.GT.U32.OR P1, PT, R36, 0x7feffffe, P1 ;  /* 0x7feffffe2400780c */ /* 0x000fca0000f24470 */
[----:B------:R-:W-:-:S08]  /*32f0*/  DFMA R28, R44, R28, R42 ;  /* 0x0000001c2c1c722b */ /* 0x000fd0000000002a */
[----:B------:R-:W-:Y:S05]  /*3300*/  @P1 BRA `(.L_x_47) ;  /* 0x00000000006c1947 */ /* 0x000fea0003800000 */
[----:B------:R-:W-:Y:S02]  /*3310*/  LOP3.LUT R24, R23, 0x7ff00000, RZ, 0xc0, !PT ;  /* 0x7ff0000017187812 */ /* 0x000fe400078ec0ff */
[----:B------:R-:W-:Y:S02]  /*3320*/  MOV R34, RZ ;  /* 0x000000ff00227202 */ /* 0x000fe40000000f00 */
[CC--:B------:R-:W-:Y:S02]  /*3330*/  VIADDMNMX R25, R32.reuse, -R24.reuse, 0xb9600000, !PT ;  /* 0xb960000020197446 */ /* 0x0c0fe40007800918 */
[----:B------:R-:W-:Y:S02]  /*3340*/  ISETP.GE.U32.AND P1, PT, R32, R24, PT ;  /* 0x000000182000720c */ /* 0x000fe40003f26070 */
[----:B------:R-:W-:Y:S02]  /*3350*/  VIMNMX R25, PT, PT, R25, 0x46a00000, PT ;  /* 0x46a0000019197848 */ /* 0x000fe40003fe0100 */
[----:B------:R-:W-:-:S05]  /*3360*/  SEL R33, R33, 0x63400000, !P1 ;  /* 0x6340000021217807 */ /* 0x000fca0004800000 */
[----:B------:R-:W-:-:S04]  /*3370*/  IMAD.IADD R25, R25, 0x1, -R33 ;  /* 0x0000000119197824 */ /* 0x000fc800078e0a21 */
[----:B------:R-:W-:-:S06]  /*3380*/  VIADD R35, R25, 0x7fe00000 ;  /* 0x7fe0000019237836 */ /* 0x000fcc0000000000 */
[----:B------:R-:W-:-:S10]  /*3390*/  DMUL R32, R28, R34 ;  /* 0x000000221c207228 */ /* 0x000fd40000000000 */
[----:B------:R-:W-:-:S13]  /*33a0*/  FSETP.GTU.AND P1, PT, |R33|, 1.469367938527859385e-39, PT ;  /* 0x001000002100780b */ /* 0x000fda0003f2c200 */
[----:B------:R-:W-:Y:S05]  /*33b0*/  @P1 BRA `(.L_x_48) ;  /* 0x00000000009c1947 */ /* 0x000fea0003800000 */
[----:B------:R-:W-:Y:S01]  /*33c0*/  DFMA R20, R28, -R20, R26 ;  /* 0x800000141c14722b */ /* 0x000fe2000000001a */
[----:B------:R-:W-:-:S09]  /*33d0*/  IMAD.MOV.U32 R34, RZ, RZ, RZ ;  /* 0x000000ffff227224 */ /* 0x000fd200078e00ff */
[C---:B------:R-:W-:Y:S02]  /*33e0*/  FSETP.NEU.AND P1, PT, R21.reuse, RZ, PT ;  /* 0x000000ff1500720b */ /* 0x040fe40003f2d000 */
[----:B------:R-:W-:-:S04]  /*33f0*/  LOP3.LUT R22, R21, 0x80000000, R23, 0x48, !PT ;  /* 0x8000000015167812 */ /* 0x000fc800078e4817 */
[----:B------:R-:W-:-:S07]  /*3400*/  LOP3.LUT R35, R22, R35, RZ, 0xfc, !PT ;  /* 0x0000002316237212 */ /* 0x000fce00078efcff */
[----:B------:R-:W-:Y:S05]  /*3410*/  @!P1 BRA `(.L_x_48) ;  /* 0x0000000000849947 */ /* 0x000fea0003800000 */
[----:B------:R-:W-:Y:S01]  /*3420*/  IMAD.MOV R21, RZ, RZ, -R25 ;  /* 0x000000ffff157224 */ /* 0x000fe200078e0a19 */
[----:B------:R-:W-:Y:S02]  /*3430*/  MOV R20, RZ ;  /* 0x000000ff00147202 */ /* 0x000fe40000000f00 */
[----:B------:R-:W-:-:S04]  /*3440*/  IADD3 R25, PT, PT, -R25, -0x43300000, RZ ;  /* 0xbcd0000019197810 */ /* 0x000fc80007ffe1ff */
[----:B------:R-:W-:Y:S02]  /*3450*/  DFMA R20, R32, -R20, R28 ;  /* 0x800000142014722b */ /* 0x000fe4000000001c */
[----:B------:R-:W-:-:S08]  /*3460*/  DMUL.RP R28, R28, R34 ;  /* 0x000000221c1c7228 */ /* 0x000fd00000008000 */
[----:B------:R-:W-:Y:S02]  /*3470*/  FSETP.NEU.AND P1, PT, |R21|, R25, PT ;  /* 0x000000191500720b */ /* 0x000fe40003f2d200 */
[----:B------:R-:W-:Y:S02]  /*3480*/  LOP3.LUT R22, R29, R22, RZ, 0x3c, !PT ;  /* 0x000000161d167212 */ /* 0x000fe400078e3cff */
[----:B------:R-:W-:Y:S02]  /*3490*/  FSEL R32, R28, R32, !P1 ;  /* 0x000000201c207208 */ /* 0x000fe40004800000 */
[----:B------:R-:W-:Y:S01]  /*34a0*/  FSEL R33, R22, R33, !P1 ;  /* 0x0000002116217208 */ /* 0x000fe20004800000 */
[----:B------:R-:W-:Y:S06]  /*34b0*/  BRA `(.L_x_48) ;  /* 0x00000000005c7947 */ /* 0x000fec0003800000 */
.L_x_47:
[----:B------:R-:W-:-:S14]  /*34c0*/  DSETP.NAN.AND P1, PT, R24, R24, PT ;  /* 0x000000181800722a */ /* 0x000fdc0003f28000 */
[----:B------:R-:W-:Y:S05]  /*34d0*/  @P1 BRA `(.L_x_49) ;  /* 0x0000000000481947 */ /* 0x000fea0003800000 */
[----:B------:R-:W-:-:S14]  /*34e0*/  DSETP.NAN.AND P1, PT, R22, R22, PT ;  /* 0x000000161600722a */ /* 0x000fdc0003f28000 */
[----:B------:R-:W-:Y:S05]  /*34f0*/  @P1 BRA `(.L_x_50) ;  /* 0x0000000000301947 */ /* 0x000fea0003800000 */
[----:B------:R-:W-:Y:S01]  /*3500*/  ISETP.NE.AND P1, PT, R34, R35, PT ;  /* 0x000000232200720c */ /* 0x000fe20003f25270 */
[----:B------:R-:W-:Y:S02]  /*3510*/  IMAD.MOV.U32 R32, RZ, RZ, 0x0 ;  /* 0x00000000ff207424 */ /* 0x000fe400078e00ff */
[----:B------:R-:W-:-:S10]  /*3520*/  IMAD.MOV.U32 R33, RZ, RZ, -0x80000 ;  /* 0xfff80000ff217424 */ /* 0x000fd400078e00ff */
[----:B------:R-:W-:Y:S05]  /*3530*/  @!P1 BRA `(.L_x_48) ;  /* 0x00000000003c9947 */ /* 0x000fea0003800000 */
[----:B------:R-:W-:Y:S02]  /*3540*/  ISETP.NE.AND P1, PT, R34, 0x7ff00000, PT ;  /* 0x7ff000002200780c */ /* 0x000fe40003f25270 */
[----:B------:R-:W-:Y:S02]  /*3550*/  LOP3.LUT R33, R25, 0x80000000, R23, 0x48, !PT ;  /* 0x8000000019217812 */ /* 0x000fe400078e4817 */
[----:B------:R-:W-:-:S13]  /*3560*/  ISETP.EQ.OR P1, PT, R35, RZ, !P1 ;  /* 0x000000ff2300720c */ /* 0x000fda0004f22670 */
[----:B------:R-:W-:Y:S02]  /*3570*/  @P1 LOP3.LUT R20, R33, 0x7ff00000, RZ, 0xfc, !PT ;  /* 0x7ff0000021141812 */ /* 0x000fe400078efcff */
[----:B------:R-:W-:Y:S01]  /*3580*/  @!P1 MOV R32, RZ ;  /* 0x000000ff00209202 */ /* 0x000fe20000000f00 */
[----:B------:R-:W-:Y:S02]  /*3590*/  @P1 IMAD.MOV.U32 R32, RZ, RZ, RZ ;  /* 0x000000ffff201224 */ /* 0x000fe400078e00ff */
[----:B------:R-:W-:Y:S01]  /*35a0*/  @P1 IMAD.MOV.U32 R33, RZ, RZ, R20 ;  /* 0x000000ffff211224 */ /* 0x000fe200078e0014 */
[----:B------:R-:W-:Y:S06]  /*35b0*/  BRA `(.L_x_48) ;  /* 0x00000000001c7947 */ /* 0x000fec0003800000 */
.L_x_50:
[----:B------:R-:W-:-:S04]  /*35c0*/  LOP3.LUT R32, R23, 0x80000, RZ, 0xfc, !PT ;  /* 0x0008000017207812 */ /* 0x000fc800078efcff */
[----:B------:R-:W-:Y:S01]  /*35d0*/  MOV R33, R32 ;  /* 0x0000002000217202 */ /* 0x000fe20000000f00 */
[----:B------:R-:W-:Y:S01]  /*35e0*/  IMAD.MOV.U32 R32, RZ, RZ, R22 ;  /* 0x000000ffff207224 */ /* 0x000fe200078e0016 */
[----:B------:R-:W-:Y:S06]  /*35f0*/  BRA `(.L_x_48) ;  /* 0x00000000000c7947 */ /* 0x000fec0003800000 */
.L_x_49:
[----:B------:R-:W-:-:S05]  /*3600*/  LOP3.LUT R32, R25, 0x80000, RZ, 0xfc, !PT ;  /* 0x0008000019207812 */ /* 0x000fca00078efcff */
[----:B------:R-:W-:Y:S01]  /*3610*/  IMAD.MOV.U32 R33, RZ, RZ, R32 ;  /* 0x000000ffff217224 */ /* 0x000fe200078e0020 */
[----:B------:R-:W-:-:S07]  /*3620*/  MOV R32, R24 ;  /* 0x0000001800207202 */ /* 0x000fce0000000f00 */
.L_x_48:
[----:B------:R-:W-:Y:S05]  /*3630*/  BSYNC.RECONVERGENT B5 ;  /* 0x0000000000057941 */ /* 0x000fea0003800200 */
.L_x_46:
[----:B------:R-:W-:Y:S01]  /*3640*/  MOV R22, R0 ;  /* 0x0000000000167202 */ /* 0x000fe20000000f00 */
[----:B------:R-:W-:Y:S02]  /*3650*/  IMAD.MOV.U32 R23, RZ, RZ, 0x0 ;  /* 0x00000000ff177424 */ /* 0x000fe400078e00ff */
[----:B------:R-:W-:Y:S02]  /*3660*/  IMAD.MOV.U32 R20, RZ, RZ, R32 ;  /* 0x000000ffff147224 */ /* 0x000fe400078e0020 */
[----:B------:R-:W-:Y:S01]  /*3670*/  IMAD.MOV.U32 R21, RZ, RZ, R33 ;  /* 0x000000ffff157224 */ /* 0x000fe200078e0021 */
[----:B------:R-:W-:Y:S06]  /*3680*/  RET.REL.NODEC R22 `(_Z10accumulatePfiimffffffffffmj) ;  /* 0xffffffc8165c7950 */ /* 0x000fec0003c3ffff */
.L_x_51:
[----:B------:R-:W-:-:S00]  /*3690*/  BRA `(.L_x_51) ;  /* 0xfffffffc00fc7947 */ /* 0x000fc0000383ffff */
[----:B------:R-:W-:-:S00]  /*36a0*/  NOP ;  /* 0x0000000000007918 */ /* 0x000fc00000000000 */
        /* <DEDUP_REMOVED lines=13> */
.L_x_53:


//--------------------- .nv.shared.reserved.0     --------------------------
	.section	.nv.shared.reserved.0,"aw",@nobits
	.weak		__nv_reservedSMEM_offset_0_alias
	.size		__nv_reservedSMEM_offset_0_alias, 0, 64
	.other		__nv_reservedSMEM_offset_0_alias,@"STO_CUDA_RESERVED_SHARED STV_DEFAULT"
__nv_reservedSMEM_offset_0_alias:
	.zero		0
	.zero		64


//--------------------- .nv.constant0._Z10accumulatePfiimffffffffffmj --------------------------
	.section	.nv.constant0._Z10accumulatePfiimffffffffffmj,"a",@progbits
	.sectionflags	@""
	.align	4
.nv.constant0._Z10accumulatePfiimffffffffffmj:
	.zero		972


//--------------------- SYMBOLS --------------------------

	.type		.nv.reservedSmem.offset0,@object
	.size		.nv.reservedSmem.offset0,0x4
